	.target	sm_100a

	.elftype	@"ET_EXEC"


//--------------------- .note.nv.tkinfo           --------------------------
	.section	.note.nv.tkinfo,"",@"SHT_NOTE"
	.sectionflags	@"SHF_NOTE_NV_TKINFO"
	.tkinfo
        /*0018*/ 	.word	0x00000002
        /*0030*/ 	.string	""
        /*0030*/ 	.string	"ptxas"
        /*0030*/ 	.string	"Cuda compilation tools, release 13.0, V13.0.88"
        /*0030*/ 	.string	"Build cuda_13.0.r13.0/compiler.36424714_0"
        /*0030*/ 	.string	"-arch sm_100a -m 64 "



//--------------------- .note.nv.cuinfo           --------------------------
	.section	.note.nv.cuinfo,"",@"SHT_NOTE"
	.sectionflags	@"SHF_NOTE_NV_CUINFO"
        /*0018*/ 	.short	0x0002
        /*001a*/ 	.short	0x0064
        /*001c*/ 	.short	0x0082
	.zero		2


//--------------------- .nv.info                  --------------------------
	.section	.nv.info,"",@"SHT_CUDA_INFO"
	.align	4


	//----- nvinfo : EIATTR_REGCOUNT
	.align		4
        /*0000*/ 	.byte	0x04, 0x2f
        /*0002*/ 	.short	(.L_19 - .L_18)
	.align		4
.L_18:
        /*0004*/ 	.word	index@(_ZN7cutlass13device_kernelINS_4gemm6kernel13GemmUniversalIN4cute5tupleIJiiiiEEENS1_10collective13CollectiveMmaINS1_35MainloopSm100TmaUmmaWarpSpecializedILi3ELi2ELi4ENS5_IJNS4_1CILi2EEENSA_ILi1EEESC_EEEEENS5_IJNSA_ILi128EEENSA_ILi64EEESF_EEENS_10bfloat16_tENS5_IJlSC_lEEESI_SJ_NS4_8TiledMMAINS4_8MMA_AtomIJNS4_26SM100_MMA_F16BF16_2x1SM_SSISI_SI_fLi128ELi64ELNS4_4UMMA5MajorE0ELSO_0ELNSN_7ScaleInE0ELSP_0EEEEEENS4_6LayoutINS5_IJSC_SC_SC_EEENS5_IJNSA_ILi0EEESU_SU_EEEEENS5_IJNS4_10UnderscoreESX_SX_EEEEENS4_18SM100_TMA_2SM_LOADENS4_14ComposedLayoutINS4_7SwizzleILi3ELi4ELi3EEENS4_18smem_ptr_flag_bitsILi16EEENSS_INS5_IJNSA_ILi8EEESG_EEENS5_IJSG_SC_EEEEEEEvNS4_8identityES10_S1A_vS1B_EENS_8epilogue10collective18CollectiveEpilogueINS1D_23Sm100TmaWarpSpecializedILi3ELi2ELi16ELb1ELb0EEEJNS5_IJSG_SG_SF_EEENS5_IJNSS_ISG_SC_EENSS_INS5_IJNSA_ILi16EEESB_EEENS5_IJSC_NSA_ILi32EEEEEEEEEEESI_SJ_SI_SJ_NS1D_6fusion15FusionCallbacksIS1H_NS1Q_17LinearCombinationISI_fSI_fLNS_15FloatRoundStyleE2EEES1I_S1P_JEEENS4_5SM1004TMEM4LOAD26SM100_TMEM_LOAD_32dp32b16xENS4_13SM90_TMA_LOADENS11_INS12_ILi1ELi4ELi3EEES15_NSS_INS5_IJS16_S1K_EEENS5_IJS1K_SC_EEEEEEENS4_39AutoVectorizingCopyWithAssumedAlignmentILi128EEENS4_14SM90_TMA_STOREES25_S27_S27_EEEvvEEEEvNT_6ParamsE)
        /*0008*/ 	.word	0x00000059


	//----- nvinfo : EIATTR_FRAME_SIZE
	.align		4
.L_19:
        /*000c*/ 	.byte	0x04, 0x11
        /*000e*/ 	.short	(.L_21 - .L_20)
	.align		4
.L_20:
        /*0010*/ 	.word	index@($__internal_2_$__cuda_sm10x_tcgen05_guardrail_trap_unallocated_columns_being_dealloced)
        /*0014*/ 	.word	0x00000000


	//----- nvinfo : EIATTR_FRAME_SIZE
	.align		4
.L_21:
        /*0018*/ 	.byte	0x04, 0x11
        /*001a*/ 	.short	(.L_23 - .L_22)
	.align		4
.L_22:
        /*001c*/ 	.word	index@($__internal_1_$__cuda_sm10x_tcgen05_guardrail_trap_phase_invalid_during_alloc)
        /*0020*/ 	.word	0x00000000


	//----- nvinfo : EIATTR_FRAME_SIZE
	.align		4
.L_23:
        /*0024*/ 	.byte	0x04, 0x11
        /*0026*/ 	.short	(.L_25 - .L_24)
	.align		4
.L_24:
        /*0028*/ 	.word	index@($__internal_0_$__cuda_sm10x_tcgen05_guardrail_trap_col_being_dealloced_not_returned_by_alloc)
        /*002c*/ 	.word	0x00000000


	//----- nvinfo : EIATTR_FRAME_SIZE
	.align		4
.L_25:
        /*0030*/ 	.byte	0x04, 0x11
        /*0032*/ 	.short	(.L_27 - .L_26)
	.align		4
.L_26:
        /*0034*/ 	.word	index@(_ZN7cutlass13device_kernelINS_4gemm6kernel13GemmUniversalIN4cute5tupleIJiiiiEEENS1_10collective13CollectiveMmaINS1_35MainloopSm100TmaUmmaWarpSpecializedILi3ELi2ELi4ENS5_IJNS4_1CILi2EEENSA_ILi1EEESC_EEEEENS5_IJNSA_ILi128EEENSA_ILi64EEESF_EEENS_10bfloat16_tENS5_IJlSC_lEEESI_SJ_NS4_8TiledMMAINS4_8MMA_AtomIJNS4_26SM100_MMA_F16BF16_2x1SM_SSISI_SI_fLi128ELi64ELNS4_4UMMA5MajorE0ELSO_0ELNSN_7ScaleInE0ELSP_0EEEEEENS4_6LayoutINS5_IJSC_SC_SC_EEENS5_IJNSA_ILi0EEESU_SU_EEEEENS5_IJNS4_10UnderscoreESX_SX_EEEEENS4_18SM100_TMA_2SM_LOADENS4_14ComposedLayoutINS4_7SwizzleILi3ELi4ELi3EEENS4_18smem_ptr_flag_bitsILi16EEENSS_INS5_IJNSA_ILi8EEESG_EEENS5_IJSG_SC_EEEEEEEvNS4_8identityES10_S1A_vS1B_EENS_8epilogue10collective18CollectiveEpilogueINS1D_23Sm100TmaWarpSpecializedILi3ELi2ELi16ELb1ELb0EEEJNS5_IJSG_SG_SF_EEENS5_IJNSS_ISG_SC_EENSS_INS5_IJNSA_ILi16EEESB_EEENS5_IJSC_NSA_ILi32EEEEEEEEEEESI_SJ_SI_SJ_NS1D_6fusion15FusionCallbacksIS1H_NS1Q_17LinearCombinationISI_fSI_fLNS_15FloatRoundStyleE2EEES1I_S1P_JEEENS4_5SM1004TMEM4LOAD26SM100_TMEM_LOAD_32dp32b16xENS4_13SM90_TMA_LOADENS11_INS12_ILi1ELi4ELi3EEES15_NSS_INS5_IJS16_S1K_EEENS5_IJS1K_SC_EEEEEEENS4_39AutoVectorizingCopyWithAssumedAlignmentILi128EEENS4_14SM90_TMA_STOREES25_S27_S27_EEEvvEEEEvNT_6ParamsE)
        /*0038*/ 	.word	0x00000000


	//----- nvinfo : EIATTR_MIN_STACK_SIZE
	.align		4
.L_27:
        /*003c*/ 	.byte	0x04, 0x12
        /*003e*/ 	.short	(.L_29 - .L_28)
	.align		4
.L_28:
        /*0040*/ 	.word	index@(_ZN7cutlass13device_kernelINS_4gemm6kernel13GemmUniversalIN4cute5tupleIJiiiiEEENS1_10collective13CollectiveMmaINS1_35MainloopSm100TmaUmmaWarpSpecializedILi3ELi2ELi4ENS5_IJNS4_1CILi2EEENSA_ILi1EEESC_EEEEENS5_IJNSA_ILi128EEENSA_ILi64EEESF_EEENS_10bfloat16_tENS5_IJlSC_lEEESI_SJ_NS4_8TiledMMAINS4_8MMA_AtomIJNS4_26SM100_MMA_F16BF16_2x1SM_SSISI_SI_fLi128ELi64ELNS4_4UMMA5MajorE0ELSO_0ELNSN_7ScaleInE0ELSP_0EEEEEENS4_6LayoutINS5_IJSC_SC_SC_EEENS5_IJNSA_ILi0EEESU_SU_EEEEENS5_IJNS4_10UnderscoreESX_SX_EEEEENS4_18SM100_TMA_2SM_LOADENS4_14ComposedLayoutINS4_7SwizzleILi3ELi4ELi3EEENS4_18smem_ptr_flag_bitsILi16EEENSS_INS5_IJNSA_ILi8EEESG_EEENS5_IJSG_SC_EEEEEEEvNS4_8identityES10_S1A_vS1B_EENS_8epilogue10collective18CollectiveEpilogueINS1D_23Sm100TmaWarpSpecializedILi3ELi2ELi16ELb1ELb0EEEJNS5_IJSG_SG_SF_EEENS5_IJNSS_ISG_SC_EENSS_INS5_IJNSA_ILi16EEESB_EEENS5_IJSC_NSA_ILi32EEEEEEEEEEESI_SJ_SI_SJ_NS1D_6fusion15FusionCallbacksIS1H_NS1Q_17LinearCombinationISI_fSI_fLNS_15FloatRoundStyleE2EEES1I_S1P_JEEENS4_5SM1004TMEM4LOAD26SM100_TMEM_LOAD_32dp32b16xENS4_13SM90_TMA_LOADENS11_INS12_ILi1ELi4ELi3EEES15_NSS_INS5_IJS16_S1K_EEENS5_IJS1K_SC_EEEEEEENS4_39AutoVectorizingCopyWithAssumedAlignmentILi128EEENS4_14SM90_TMA_STOREES25_S27_S27_EEEvvEEEEvNT_6ParamsE)
        /*0044*/ 	.word	0x00000000
.L_29:


//--------------------- .nv.compat                --------------------------
	.section	.nv.compat,"",@"SHT_CUDA_COMPAT_INFO"
	.align	4
        /*0000*/ 	.byte	0x02, 0x09, 0x01, 0x00, 0x02, 0x02, 0x02, 0x00, 0x02, 0x05, 0x05, 0x00, 0x03, 0x07, 0x01, 0x01
        /*0010*/ 	.byte	0x02, 0x03, 0x01, 0x00, 0x02, 0x06, 0x01, 0x00, 0x04, 0x0b, 0x08, 0x00, 0x09, 0x00, 0x00, 0x00
        /*0020*/ 	.byte	0x00, 0x00, 0x00, 0x00


//--------------------- .nv.info._ZN7cutlass13device_kernelINS_4gemm6kernel13GemmUniversalIN4cute5tupleIJiiiiEEENS1_10collective13CollectiveMmaINS1_35MainloopSm100TmaUmmaWarpSpecializedILi3ELi2ELi4ENS5_IJNS4_1CILi2EEENSA_ILi1EEESC_EEEEENS5_IJNSA_ILi128EEENSA_ILi64EEESF_EEENS_10bfloat16_tENS5_IJlSC_lEEESI_SJ_NS4_8TiledMMAINS4_8MMA_AtomIJNS4_26SM100_MMA_F16BF16_2x1SM_SSISI_SI_fLi128ELi64ELNS4_4UMMA5MajorE0ELSO_0ELNSN_7ScaleInE0ELSP_0EEEEEENS4_6LayoutINS5_IJSC_SC_SC_EEENS5_IJNSA_ILi0EEESU_SU_EEEEENS5_IJNS4_10UnderscoreESX_SX_EEEEENS4_18SM100_TMA_2SM_LOADENS4_14ComposedLayoutINS4_7SwizzleILi3ELi4ELi3EEENS4_18smem_ptr_flag_bitsILi16EEENSS_INS5_IJNSA_ILi8EEESG_EEENS5_IJSG_SC_EEEEEEEvNS4_8identityES10_S1A_vS1B_EENS_8epilogue10collective18CollectiveEpilogueINS1D_23Sm100TmaWarpSpecializedILi3ELi2ELi16ELb1ELb0EEEJNS5_IJSG_SG_SF_EEENS5_IJNSS_ISG_SC_EENSS_INS5_IJNSA_ILi16EEESB_EEENS5_IJSC_NSA_ILi32EEEEEEEEEEESI_SJ_SI_SJ_NS1D_6fusion15FusionCallbacksIS1H_NS1Q_17LinearCombinationISI_fSI_fLNS_15FloatRoundStyleE2EEES1I_S1P_JEEENS4_5SM1004TMEM4LOAD26SM100_TMEM_LOAD_32dp32b16xENS4_13SM90_TMA_LOADENS11_INS12_ILi1ELi4ELi3EEES15_NSS_INS5_IJS16_S1K_EEENS5_IJS1K_SC_EEEEEEENS4_39AutoVectorizingCopyWithAssumedAlignmentILi128EEENS4_14SM90_TMA_STOREES25_S27_S27_EEEvvEEEEvNT_6ParamsE --------------------------
	.section	.nv.info._ZN7cutlass13device_kernelINS_4gemm6kernel13GemmUniversalIN4cute5tupleIJiiiiEEENS1_10collective13CollectiveMmaINS1_35MainloopSm100TmaUmmaWarpSpecializedILi3ELi2ELi4ENS5_IJNS4_1CILi2EEENSA_ILi1EEESC_EEEEENS5_IJNSA_ILi128EEENSA_ILi64EEESF_EEENS_10bfloat16_tENS5_IJlSC_lEEESI_SJ_NS4_8TiledMMAINS4_8MMA_AtomIJNS4_26SM100_MMA_F16BF16_2x1SM_SSISI_SI_fLi128ELi64ELNS4_4UMMA5MajorE0ELSO_0ELNSN_7ScaleInE0ELSP_0EEEEEENS4_6LayoutINS5_IJSC_SC_SC_EEENS5_IJNSA_ILi0EEESU_SU_EEEEENS5_IJNS4_10UnderscoreESX_SX_EEEEENS4_18SM100_TMA_2SM_LOADENS4_14ComposedLayoutINS4_7SwizzleILi3ELi4ELi3EEENS4_18smem_ptr_flag_bitsILi16EEENSS_INS5_IJNSA_ILi8EEESG_EEENS5_IJSG_SC_EEEEEEEvNS4_8identityES10_S1A_vS1B_EENS_8epilogue10collective18CollectiveEpilogueINS1D_23Sm100TmaWarpSpecializedILi3ELi2ELi16ELb1ELb0EEEJNS5_IJSG_SG_SF_EEENS5_IJNSS_ISG_SC_EENSS_INS5_IJNSA_ILi16EEESB_EEENS5_IJSC_NSA_ILi32EEEEEEEEEEESI_SJ_SI_SJ_NS1D_6fusion15FusionCallbacksIS1H_NS1Q_17LinearCombinationISI_fSI_fLNS_15FloatRoundStyleE2EEES1I_S1P_JEEENS4_5SM1004TMEM4LOAD26SM100_TMEM_LOAD_32dp32b16xENS4_13SM90_TMA_LOADENS11_INS12_ILi1ELi4ELi3EEES15_NSS_INS5_IJS16_S1K_EEENS5_IJS1K_SC_EEEEEEENS4_39AutoVectorizingCopyWithAssumedAlignmentILi128EEENS4_14SM90_TMA_STOREES25_S27_S27_EEEvvEEEEvNT_6ParamsE,"",@"SHT_CUDA_INFO"
	.sectionflags	@""
	.align	4


	//----- nvinfo : EIATTR_CUDA_API_VERSION
	.align		4
        /*0000*/ 	.byte	0x04, 0x37
        /*0002*/ 	.short	(.L_31 - .L_30)
.L_30:
        /*0004*/ 	.word	0x00000082


	//----- nvinfo : EIATTR_KPARAM_INFO
	.align		4
.L_31:
        /*0008*/ 	.byte	0x04, 0x17
        /*000a*/ 	.short	(.L_33 - .L_32)
.L_32:
        /*000c*/ 	.word	0x00000000
        /*0010*/ 	.short	0x0000
        /*0012*/ 	.short	0x0000
        /*0014*/ 	.byte	0x00, 0xf0, 0x01, 0x20


	//----- nvinfo : EIATTR_AT_ENTRY_FRAGMENTS
	.align		4
.L_33:
        /*0018*/ 	.byte	0x04, 0x4f
        /*001a*/ 	.short	(.L_35 - .L_34)


	//   ....[0]....
.L_34:
        /*001c*/ 	.word	0x00000007


	//----- nvinfo : EIATTR_RESERVED_SMEM_USED
	.align		4
.L_35:
        /*0020*/ 	.byte	0x01, 0x41
	.zero		2


	//----- nvinfo : EIATTR_SPARSE_MMA_MASK
	.align		4
        /*0024*/ 	.byte	0x03, 0x50
        /*0026*/ 	.short	0x0000


	//----- nvinfo : EIATTR_TCGEN05_2CTA_USED
	.align		4
        /*0028*/ 	.byte	0x01, 0x52
	.zero		2


	//----- nvinfo : EIATTR_MAXREG_COUNT
	.align		4
        /*002c*/ 	.byte	0x03, 0x1b
        /*002e*/ 	.short	0x00ff


	//----- nvinfo : EIATTR_NUM_BARRIERS
	.align		4
        /*0030*/ 	.byte	0x02, 0x4c
        /*0032*/ 	.byte	0x07
	.zero		1


	//----- nvinfo : EIATTR_EXTERNS
	.align		4
        /*0034*/ 	.byte	0x04, 0x0f
        /*0036*/ 	.short	(.L_37 - .L_36)


	//   ....[0]....
	.align		4
.L_36:
        /*0038*/ 	.word	index@(__assertfail)


	//----- nvinfo : EIATTR_MERCURY_ISA_VERSION
	.align		4
.L_37:
        /*003c*/ 	.byte	0x03, 0x5f
        /*003e*/ 	.short	0x0101


	//----- nvinfo : EIATTR_INT_WARP_WIDE_INSTR_OFFSETS
	.align		4
        /*0040*/ 	.byte	0x04, 0x31
        /*0042*/ 	.short	(.L_39 - .L_38)


	//   ....[0]....
.L_38:
        /*0044*/ 	.word	0x00000cd0


	//   ....[1]....
        /*0048*/ 	.word	0x00000d70


	//   ....[2]....
        /*004c*/ 	.word	0x00002240


	//   ....[3]....
        /*0050*/ 	.word	0x00004250


	//   ....[4]....
        /*0054*/ 	.word	0x00004270


	//   ....[5]....
        /*0058*/ 	.word	0x000042a0


	//   ....[6]....
        /*005c*/ 	.word	0x00004bb0


	//   ....[7]....
        /*0060*/ 	.word	0x00004c20


	//   ....[8]....
        /*0064*/ 	.word	0x00004d30


	//   ....[9]....
        /*0068*/ 	.word	0x00004f00


	//   ....[10]....
        /*006c*/ 	.word	0x00004fb0


	//   ....[11]....
        /*0070*/ 	.word	0x000050d0


	//----- nvinfo : EIATTR_COOP_GROUP_MASK_REGIDS
	.align		4
.L_39:
        /*0074*/ 	.byte	0x04, 0x29
        /*0076*/ 	.short	(.L_41 - .L_40)


	//   ....[0]....
.L_40:
        /*0078*/ 	.word	0xffffffff


	//   ....[1]....
        /*007c*/ 	.word	0xffffffff


	//   ....[2]....
        /*0080*/ 	.word	0xffffffff


	//   ....[3]....
        /*0084*/ 	.word	0xffffffff


	//   ....[4]....
        /*0088*/ 	.word	0xffffffff


	//   ....[5]....
        /*008c*/ 	.word	0xffffffff


	//   ....[6]....
        /*0090*/ 	.word	0xffffffff


	//   ....[7]....
        /*0094*/ 	.word	0xffffffff


	//   ....[8]....
        /*0098*/ 	.word	0xffffffff


	//   ....[9]....
        /*009c*/ 	.word	0xffffffff


	//   ....[10]....
        /*00a0*/ 	.word	0xffffffff


	//   ....[11]....
        /*00a4*/ 	.word	0xffffffff


	//   ....[12]....
        /*00a8*/ 	.word	0xffffffff


	//   ....[13]....
        /*00ac*/ 	.word	0xffffffff


	//----- nvinfo : EIATTR_COOP_GROUP_INSTR_OFFSETS
	.align		4
.L_41:
        /*00b0*/ 	.byte	0x04, 0x28
        /*00b2*/ 	.short	(.L_43 - .L_42)


	//   ....[0]....
.L_42:
        /*00b4*/ 	.word	0x000000c0


	//   ....[1]....
        /*00b8*/ 	.word	0x00000500


	//   ....[2]....
        /*00bc*/ 	.word	0x00000660


	//   ....[3]....
        /*00c0*/ 	.word	0x000007d0


	//   ....[4]....
        /*00c4*/ 	.word	0x000008c0


	//   ....[5]....
        /*00c8*/ 	.word	0x00000a20


	//   ....[6]....
        /*00cc*/ 	.word	0x00000bb0


	//   ....[7]....
        /*00d0*/ 	.word	0x00000df0


	//   ....[8]....
        /*00d4*/ 	.word	0x00002120


	//   ....[9]....
        /*00d8*/ 	.word	0x00002e70


	//   ....[10]....
        /*00dc*/ 	.word	0x00003340


	//   ....[11]....
        /*00e0*/ 	.word	0x00003370


	//   ....[12]....
        /*00e4*/ 	.word	0x00004150


	//   ....[13]....
        /*00e8*/ 	.word	0x00004360


	//----- nvinfo : EIATTR_VRC_CTA_INIT_COUNT
	.align		4
.L_43:
        /*00ec*/ 	.byte	0x02, 0x4a
        /*00ee*/ 	.byte	0x80
	.zero		1


	//----- nvinfo : EIATTR_SYSCALL_OFFSETS
	.align		4
        /*00f0*/ 	.byte	0x04, 0x46
        /*00f2*/ 	.short	(.L_45 - .L_44)


	//   ....[0]....
.L_44:
        /*00f4*/ 	.word	0x00005c60


	//   ....[1]....
        /*00f8*/ 	.word	0x00005d50


	//   ....[2]....
        /*00fc*/ 	.word	0x00006510


	//   ....[3]....
        /*0100*/ 	.word	0x00006e90


	//----- nvinfo : EIATTR_MBARRIER_INSTR_OFFSETS
	.align		4
.L_45:
        /*0104*/ 	.byte	0x04, 0x39
        /*0106*/ 	.short	(.L_47 - .L_46)


	//   ....[0]....
.L_46:
        /*0108*/ 	.word	0x000005f0
        /*010c*/ 	.word	0x000000ff
        /*0110*/ 	.word	0x00000000
        /*0114*/ 	.short	0x0100
        /*0116*/ 	.byte	0x08
	.zero		1


	//   ....[1]....
        /*0118*/ 	.word	0x00000600
        /*011c*/ 	.word	0x000000ff
        /*0120*/ 	.word	0x00000018
        /*0124*/ 	.short	0x0100
        /*0126*/ 	.byte	0x08
	.zero		1


	//   ....[2]....
        /*0128*/ 	.word	0x00000610
        /*012c*/ 	.word	0x000000ff
        /*0130*/ 	.word	0x00000008
        /*0134*/ 	.short	0x0100
        /*0136*/ 	.byte	0x08
	.zero		1


	//   ....[3]....
        /*0138*/ 	.word	0x00000620
        /*013c*/ 	.word	0x000000ff
        /*0140*/ 	.word	0x00000020
        /*0144*/ 	.short	0x0100
        /*0146*/ 	.byte	0x08
	.zero		1


	//   ....[4]....
        /*0148*/ 	.word	0x00000630
        /*014c*/ 	.word	0x000000ff
        /*0150*/ 	.word	0x00000010
        /*0154*/ 	.short	0x0100
        /*0156*/ 	.byte	0x08
	.zero		1


	//   ....[5]....
        /*0158*/ 	.word	0x00000640
        /*015c*/ 	.word	0x000000ff
        /*0160*/ 	.word	0x00000028
        /*0164*/ 	.short	0x0100
        /*0166*/ 	.byte	0x08
	.zero		1


	//   ....[6]....
        /*0168*/ 	.word	0x00000760
        /*016c*/ 	.word	0x000000ff
        /*0170*/ 	.word	0x00000030
        /*0174*/ 	.short	0x0100
        /*0176*/ 	.byte	0x09
	.zero		1


	//   ....[7]....
        /*0178*/ 	.word	0x00000770
        /*017c*/ 	.word	0x000000ff
        /*0180*/ 	.word	0x00000048
        /*0184*/ 	.short	0x0100
        /*0186*/ 	.byte	0x09
	.zero		1


	//   ....[8]....
        /*0188*/ 	.word	0x00000780
        /*018c*/ 	.word	0x000000ff
        /*0190*/ 	.word	0x00000038
        /*0194*/ 	.short	0x0100
        /*0196*/ 	.byte	0x09
	.zero		1


	//   ....[9]....
        /*0198*/ 	.word	0x00000790
        /*019c*/ 	.word	0x000000ff
        /*01a0*/ 	.word	0x00000050
        /*01a4*/ 	.short	0x0100
        /*01a6*/ 	.byte	0x09
	.zero		1


	//   ....[10]....
        /*01a8*/ 	.word	0x000007a0
        /*01ac*/ 	.word	0x000000ff
        /*01b0*/ 	.word	0x00000040
        /*01b4*/ 	.short	0x0100
        /*01b6*/ 	.byte	0x09
	.zero		1


	//   ....[11]....
        /*01b8*/ 	.word	0x000007b0
        /*01bc*/ 	.word	0x000000ff
        /*01c0*/ 	.word	0x00000058
        /*01c4*/ 	.short	0x0100
        /*01c6*/ 	.byte	0x09
	.zero		1


	//   ....[12]....
        /*01c8*/ 	.word	0x00000890
        /*01cc*/ 	.word	0x000000ff
        /*01d0*/ 	.word	0x00000060
        /*01d4*/ 	.short	0x0100
        /*01d6*/ 	.byte	0x08
	.zero		1


	//   ....[13]....
        /*01d8*/ 	.word	0x000008a0
        /*01dc*/ 	.word	0x000000ff
        /*01e0*/ 	.word	0x00000068
        /*01e4*/ 	.short	0x0100
        /*01e6*/ 	.byte	0x08
	.zero		1


	//   ....[14]....
        /*01e8*/ 	.word	0x000009d0
        /*01ec*/ 	.word	0x000000ff
        /*01f0*/ 	.word	0x00000070
        /*01f4*/ 	.short	0x0100
        /*01f6*/ 	.byte	0x08
	.zero		1


	//   ....[15]....
        /*01f8*/ 	.word	0x000009e0
        /*01fc*/ 	.word	0x000000ff
        /*0200*/ 	.word	0x00000080
        /*0204*/ 	.short	0x0100
        /*0206*/ 	.byte	0x08
	.zero		1


	//   ....[16]....
        /*0208*/ 	.word	0x000009f0
        /*020c*/ 	.word	0x000000ff
        /*0210*/ 	.word	0x00000078
        /*0214*/ 	.short	0x0100
        /*0216*/ 	.byte	0x08
	.zero		1


	//   ....[17]....
        /*0218*/ 	.word	0x00000a00
        /*021c*/ 	.word	0x000000ff
        /*0220*/ 	.word	0x00000088
        /*0224*/ 	.short	0x0100
        /*0226*/ 	.byte	0x08
	.zero		1


	//   ....[18]....
        /*0228*/ 	.word	0x00000b20
        /*022c*/ 	.word	0x000000ff
        /*0230*/ 	.word	0x00000090
        /*0234*/ 	.short	0x0100
        /*0236*/ 	.byte	0x09
	.zero		1


	//   ....[19]....
        /*0238*/ 	.word	0x00000b30
        /*023c*/ 	.word	0x000000ff
        /*0240*/ 	.word	0x000000b0
        /*0244*/ 	.short	0x0100
        /*0246*/ 	.byte	0x09
	.zero		1


	//   ....[20]....
        /*0248*/ 	.word	0x00000b40
        /*024c*/ 	.word	0x000000ff
        /*0250*/ 	.word	0x00000098
        /*0254*/ 	.short	0x0100
        /*0256*/ 	.byte	0x09
	.zero		1


	//   ....[21]....
        /*0258*/ 	.word	0x00000b50
        /*025c*/ 	.word	0x000000ff
        /*0260*/ 	.word	0x000000b8
        /*0264*/ 	.short	0x0100
        /*0266*/ 	.byte	0x09
	.zero		1


	//   ....[22]....
        /*0268*/ 	.word	0x00000b60
        /*026c*/ 	.word	0x000000ff
        /*0270*/ 	.word	0x000000a0
        /*0274*/ 	.short	0x0100
        /*0276*/ 	.byte	0x09
	.zero		1


	//   ....[23]....
        /*0278*/ 	.word	0x00000b70
        /*027c*/ 	.word	0x000000ff
        /*0280*/ 	.word	0x000000c0
        /*0284*/ 	.short	0x0100
        /*0286*/ 	.byte	0x09
	.zero		1


	//   ....[24]....
        /*0288*/ 	.word	0x00000b80
        /*028c*/ 	.word	0x000000ff
        /*0290*/ 	.word	0x000000a8
        /*0294*/ 	.short	0x0100
        /*0296*/ 	.byte	0x09
	.zero		1


	//   ....[25]....
        /*0298*/ 	.word	0x00000b90
        /*029c*/ 	.word	0x000000ff
        /*02a0*/ 	.word	0x000000c8
        /*02a4*/ 	.short	0x0100
        /*02a6*/ 	.byte	0x09
	.zero		1


	//   ....[26]....
        /*02a8*/ 	.word	0x00000c80
        /*02ac*/ 	.word	0x000000ff
        /*02b0*/ 	.word	0x000000d0
        /*02b4*/ 	.short	0x0100
        /*02b6*/ 	.byte	0x08
	.zero		1


	//   ....[27]....
        /*02b8*/ 	.word	0x00000c90
        /*02bc*/ 	.word	0x000000ff
        /*02c0*/ 	.word	0x000000e0
        /*02c4*/ 	.short	0x0100
        /*02c6*/ 	.byte	0x08
	.zero		1


	//   ....[28]....
        /*02c8*/ 	.word	0x00000ca0
        /*02cc*/ 	.word	0x000000ff
        /*02d0*/ 	.word	0x000000d8
        /*02d4*/ 	.short	0x0100
        /*02d6*/ 	.byte	0x08
	.zero		1


	//   ....[29]....
        /*02d8*/ 	.word	0x00000cb0
        /*02dc*/ 	.word	0x000000ff
        /*02e0*/ 	.word	0x000000e8
        /*02e4*/ 	.short	0x0100
        /*02e6*/ 	.byte	0x08
	.zero		1


	//   ....[30]....
        /*02e8*/ 	.word	0x00000da0
        /*02ec*/ 	.word	0x000000ff
        /*02f0*/ 	.word	0x000000f0
        /*02f4*/ 	.short	0x0100
        /*02f6*/ 	.byte	0x06
	.zero		1


	//   ....[31]....
        /*02f8*/ 	.word	0x000017c0
        /*02fc*/ 	.word	0x00000003
        /*0300*/ 	.word	0x000000e0
        /*0304*/ 	.short	0x010a
        /*0306*/ 	.byte	0xff
	.zero		1


	//   ....[32]....
        /*0308*/ 	.word	0x000017f0
        /*030c*/ 	.word	0x00000003
        /*0310*/ 	.word	0x000000d0
        /*0314*/ 	.short	0x0101
        /*0316*/ 	.byte	0xff
	.zero		1


	//   ....[33]....
        /*0318*/ 	.word	0x000018f0
        /*031c*/ 	.word	0x000000ff
        /*0320*/ 	.word	0x00000018
        /*0324*/ 	.short	0x010a
        /*0326*/ 	.byte	0x08
	.zero		1


	//   ....[34]....
        /*0328*/ 	.word	0x000019c0
        /*032c*/ 	.word	0x000000ff
        /*0330*/ 	.word	0x00000018
        /*0334*/ 	.short	0x010a
        /*0336*/ 	.byte	0x21
	.zero		1


	//   ....[35]....
        /*0338*/ 	.word	0x00001b70
        /*033c*/ 	.word	0x000000ff
        /*0340*/ 	.word	0x00000018
        /*0344*/ 	.short	0x010a
        /*0346*/ 	.byte	0x08
	.zero		1


	//   ....[36]....
        /*0348*/ 	.word	0x00001d30
        /*034c*/ 	.word	0x000000ff
        /*0350*/ 	.word	0x00000068
        /*0354*/ 	.short	0x0101
        /*0356*/ 	.byte	0x04
	.zero		1


	//   ....[37]....
        /*0358*/ 	.word	0x00001d50
        /*035c*/ 	.word	0x000000ff
        /*0360*/ 	.word	0x00000018
        /*0364*/ 	.short	0x010a
        /*0366*/ 	.byte	0x08
	.zero		1


	//   ....[38]....
        /*0368*/ 	.word	0x00001dd0
        /*036c*/ 	.word	0x000000ff
        /*0370*/ 	.word	0x00000018
        /*0374*/ 	.short	0x010a
        /*0376*/ 	.byte	0x21
	.zero		1


	//   ....[39]....
        /*0378*/ 	.word	0x00001f60
        /*037c*/ 	.word	0x000000ff
        /*0380*/ 	.word	0x00000018
        /*0384*/ 	.short	0x010a
        /*0386*/ 	.byte	0x08
	.zero		1


	//   ....[40]....
        /*0388*/ 	.word	0x00002150
        /*038c*/ 	.word	0x00000002
        /*0390*/ 	.word	0x00000070
        /*0394*/ 	.short	0x010a
        /*0396*/ 	.byte	0xff
	.zero		1


	//   ....[41]....
        /*0398*/ 	.word	0x00002210
        /*039c*/ 	.word	0x00000002
        /*03a0*/ 	.word	0x00000000
        /*03a4*/ 	.short	0x0101
        /*03a6*/ 	.byte	0xff
	.zero		1


	//   ....[42]....
        /*03a8*/ 	.word	0x00002770
        /*03ac*/ 	.word	0x000000ff
        /*03b0*/ 	.word	0x00000000
        /*03b4*/ 	.short	0x010a
        /*03b6*/ 	.byte	0x05
	.zero		1


	//   ....[43]....
        /*03b8*/ 	.word	0x00002800
        /*03bc*/ 	.word	0x000000ff
        /*03c0*/ 	.word	0x00000000
        /*03c4*/ 	.short	0x010a
        /*03c6*/ 	.byte	0x05
	.zero		1


	//   ....[44]....
        /*03c8*/ 	.word	0x000028a0
        /*03cc*/ 	.word	0x00000000
        /*03d0*/ 	.word	0x00000000
        /*03d4*/ 	.short	0x010a
        /*03d6*/ 	.byte	0xff
	.zero		1


	//   ....[45]....
        /*03d8*/ 	.word	0x000029d0
        /*03dc*/ 	.word	0x00000000
        /*03e0*/ 	.word	0x000000d0
        /*03e4*/ 	.short	0x010a
        /*03e6*/ 	.byte	0xff
	.zero		1


	//   ....[46]....
        /*03e8*/ 	.word	0x00002a40
        /*03ec*/ 	.word	0x00000004
        /*03f0*/ 	.word	0x00000000
        /*03f4*/ 	.short	0x0101
        /*03f6*/ 	.byte	0xff
	.zero		1


	//   ....[47]....
        /*03f8*/ 	.word	0x00002a60
        /*03fc*/ 	.word	0x000000ff
        /*0400*/ 	.word	0x00000080
        /*0404*/ 	.short	0x010a
        /*0406*/ 	.byte	0x05
	.zero		1


	//   ....[48]....
        /*0408*/ 	.word	0x00002b80
        /*040c*/ 	.word	0x00000000
        /*0410*/ 	.word	0x00000070
        /*0414*/ 	.short	0x010a
        /*0416*/ 	.byte	0xff
	.zero		1


	//   ....[49]....
        /*0418*/ 	.word	0x00002c80
        /*041c*/ 	.word	0x00000000
        /*0420*/ 	.word	0x00000000
        /*0424*/ 	.short	0x0101
        /*0426*/ 	.byte	0xff
	.zero		1


	//   ....[50]....
        /*0428*/ 	.word	0x00002d10
        /*042c*/ 	.word	0x000000ff
        /*0430*/ 	.word	0x00000080
        /*0434*/ 	.short	0x0106
        /*0436*/ 	.byte	0x05
	.zero		1


	//   ....[51]....
        /*0438*/ 	.word	0x00002d30
        /*043c*/ 	.word	0x000000ff
        /*0440*/ 	.word	0x00000080
        /*0444*/ 	.short	0x010a
        /*0446*/ 	.byte	0x05
	.zero		1


	//   ....[52]....
        /*0448*/ 	.word	0x00002dc0
        /*044c*/ 	.word	0x000000ff
        /*0450*/ 	.word	0x00000080
        /*0454*/ 	.short	0x0106
        /*0456*/ 	.byte	0x04
	.zero		1


	//   ....[53]....
        /*0458*/ 	.word	0x00002e00
        /*045c*/ 	.word	0x00000000
        /*0460*/ 	.word	0x00000080
        /*0464*/ 	.short	0x010a
        /*0466*/ 	.byte	0xff
	.zero		1


	//   ....[54]....
        /*0468*/ 	.word	0x00003040
        /*046c*/ 	.word	0x000000ff
        /*0470*/ 	.word	0x00000008
        /*0474*/ 	.short	0x010a
        /*0476*/ 	.byte	0x06
	.zero		1


	//   ....[55]....
        /*0478*/ 	.word	0x00003060
        /*047c*/ 	.word	0x000000ff
        /*0480*/ 	.word	0x00000008
        /*0484*/ 	.short	0x010a
        /*0486*/ 	.byte	0x06
	.zero		1


	//   ....[56]....
        /*0488*/ 	.word	0x000031f0
        /*048c*/ 	.word	0x000000ff
        /*0490*/ 	.word	0x00000008
        /*0494*/ 	.short	0x010a
        /*0496*/ 	.byte	0x06
	.zero		1


	//   ....[57]....
        /*0498*/ 	.word	0x00003210
        /*049c*/ 	.word	0x000000ff
        /*04a0*/ 	.word	0x00000008
        /*04a4*/ 	.short	0x010a
        /*04a6*/ 	.byte	0x06
	.zero		1


	//   ....[58]....
        /*04a8*/ 	.word	0x000032d0
        /*04ac*/ 	.word	0x000000ff
        /*04b0*/ 	.word	0x00000000
        /*04b4*/ 	.short	0x0101
        /*04b6*/ 	.byte	0x07
	.zero		1


	//   ....[59]....
        /*04b8*/ 	.word	0x00003690
        /*04bc*/ 	.word	0x00000000
        /*04c0*/ 	.word	0x00000070
        /*04c4*/ 	.short	0x010a
        /*04c6*/ 	.byte	0xff
	.zero		1


	//   ....[60]....
        /*04c8*/ 	.word	0x00003750
        /*04cc*/ 	.word	0x00000000
        /*04d0*/ 	.word	0x00000000
        /*04d4*/ 	.short	0x0101
        /*04d6*/ 	.byte	0xff
	.zero		1


	//   ....[61]....
        /*04d8*/ 	.word	0x00003800
        /*04dc*/ 	.word	0x000000ff
        /*04e0*/ 	.word	0x00000000
        /*04e4*/ 	.short	0x010a
        /*04e6*/ 	.byte	0x09
	.zero		1


	//   ....[62]....
        /*04e8*/ 	.word	0x00003820
        /*04ec*/ 	.word	0x000000ff
        /*04f0*/ 	.word	0x000000b0
        /*04f4*/ 	.short	0x010a
        /*04f6*/ 	.byte	0x08
	.zero		1


	//   ....[63]....
        /*04f8*/ 	.word	0x000038d0
        /*04fc*/ 	.word	0x000000ff
        /*0500*/ 	.word	0x00000000
        /*0504*/ 	.short	0x010a
        /*0506*/ 	.byte	0x0e
	.zero		1


	//   ....[64]....
        /*0508*/ 	.word	0x00003a00
        /*050c*/ 	.word	0x000000ff
        /*0510*/ 	.word	0x00000000
        /*0514*/ 	.short	0x010a
        /*0516*/ 	.byte	0x26
	.zero		1


	//   ....[65]....
        /*0518*/ 	.word	0x00003e40
        /*051c*/ 	.word	0x000000ff
        /*0520*/ 	.word	0x00000000
        /*0524*/ 	.short	0x010a
        /*0526*/ 	.byte	0x08
	.zero		1


	//   ....[66]....
        /*0528*/ 	.word	0x00003ed0
        /*052c*/ 	.word	0x000000ff
        /*0530*/ 	.word	0x00000000
        /*0534*/ 	.short	0x010a
        /*0536*/ 	.byte	0x08
	.zero		1


	//   ....[67]....
        /*0538*/ 	.word	0x00003f60
        /*053c*/ 	.word	0x000000ff
        /*0540*/ 	.word	0x00000000
        /*0544*/ 	.short	0x010a
        /*0546*/ 	.byte	0x08
	.zero		1


	//   ....[68]....
        /*0548*/ 	.word	0x00004000
        /*054c*/ 	.word	0x00000000
        /*0550*/ 	.word	0x00000000
        /*0554*/ 	.short	0x010a
        /*0556*/ 	.byte	0xff
	.zero		1


	//   ....[69]....
        /*0558*/ 	.word	0x00004040
        /*055c*/ 	.word	0x00000000
        /*0560*/ 	.word	0x00000000
        /*0564*/ 	.short	0x010a
        /*0566*/ 	.byte	0xff
	.zero		1


	//   ....[70]....
        /*0568*/ 	.word	0x000040b0
        /*056c*/ 	.word	0x000000ff
        /*0570*/ 	.word	0x00000000
        /*0574*/ 	.short	0x0101
        /*0576*/ 	.byte	0x05
	.zero		1


	//   ....[71]....
        /*0578*/ 	.word	0x000040f0
        /*057c*/ 	.word	0x000000ff
        /*0580*/ 	.word	0x000000f0
        /*0584*/ 	.short	0x010a
        /*0586*/ 	.byte	0x07
	.zero		1


	//   ....[72]....
        /*0588*/ 	.word	0x00004140
        /*058c*/ 	.word	0x000000ff
        /*0590*/ 	.word	0x00000000
        /*0594*/ 	.short	0x0101
        /*0596*/ 	.byte	0x05
	.zero		1


	//   ....[73]....
        /*0598*/ 	.word	0x00004550
        /*059c*/ 	.word	0x00000000
        /*05a0*/ 	.word	0x00000070
        /*05a4*/ 	.short	0x010a
        /*05a6*/ 	.byte	0xff
	.zero		1


	//   ....[74]....
        /*05a8*/ 	.word	0x00004610
        /*05ac*/ 	.word	0x00000000
        /*05b0*/ 	.word	0x00000000
        /*05b4*/ 	.short	0x0101
        /*05b6*/ 	.byte	0xff
	.zero		1


	//   ....[75]....
        /*05b8*/ 	.word	0x00004930
        /*05bc*/ 	.word	0x000000ff
        /*05c0*/ 	.word	0x00000068
        /*05c4*/ 	.short	0x010a
        /*05c6*/ 	.byte	0x06
	.zero		1


	//   ....[76]....
        /*05c8*/ 	.word	0x00004b50
        /*05cc*/ 	.word	0x000000ff
        /*05d0*/ 	.word	0x00000048
        /*05d4*/ 	.short	0x010a
        /*05d6*/ 	.byte	0x0f
	.zero		1


	//   ....[77]....
        /*05d8*/ 	.word	0x00004e00
        /*05dc*/ 	.word	0x000000ff
        /*05e0*/ 	.word	0x00000030
        /*05e4*/ 	.short	0x010b
        /*05e6*/ 	.byte	0x0f
	.zero		1


	//   ....[78]....
        /*05e8*/ 	.word	0x00004e80
        /*05ec*/ 	.word	0x000000ff
        /*05f0*/ 	.word	0x00000000
        /*05f4*/ 	.short	0x0101
        /*05f6*/ 	.byte	0x10
	.zero		1


	//   ....[79]....
        /*05f8*/ 	.word	0x00004ec0
        /*05fc*/ 	.word	0x000000ff
        /*0600*/ 	.word	0x00000048
        /*0604*/ 	.short	0x010a
        /*0606*/ 	.byte	0x0d
	.zero		1


	//   ....[80]....
        /*0608*/ 	.word	0x00005100
        /*060c*/ 	.word	0x000000ff
        /*0610*/ 	.word	0x00000030
        /*0614*/ 	.short	0x010b
        /*0616*/ 	.byte	0x0d
	.zero		1


	//   ....[81]....
        /*0618*/ 	.word	0x00005170
        /*061c*/ 	.word	0x000000ff
        /*0620*/ 	.word	0x00000000
        /*0624*/ 	.short	0x0101
        /*0626*/ 	.byte	0x0f
	.zero		1


	//   ....[82]....
        /*0628*/ 	.word	0x000051c0
        /*062c*/ 	.word	0x000000ff
        /*0630*/ 	.word	0x00000000
        /*0634*/ 	.short	0x010a
        /*0636*/ 	.byte	0x04
	.zero		1


	//   ....[83]....
        /*0638*/ 	.word	0x00005250
        /*063c*/ 	.word	0x000000ff
        /*0640*/ 	.word	0x00000000
        /*0644*/ 	.short	0x010a
        /*0646*/ 	.byte	0x04
	.zero		1


	//   ....[84]....
        /*0648*/ 	.word	0x000052f0
        /*064c*/ 	.word	0x00000000
        /*0650*/ 	.word	0x00000000
        /*0654*/ 	.short	0x010a
        /*0656*/ 	.byte	0xff
	.zero		1


	//   ....[85]....
        /*0658*/ 	.word	0x00005630
        /*065c*/ 	.word	0x00000000
        /*0660*/ 	.word	0x00000070
        /*0664*/ 	.short	0x010a
        /*0666*/ 	.byte	0xff
	.zero		1


	//   ....[86]....
        /*0668*/ 	.word	0x00005740
        /*066c*/ 	.word	0x00000000
        /*0670*/ 	.word	0x00000000
        /*0674*/ 	.short	0x0101
        /*0676*/ 	.byte	0xff
	.zero		1


	//   ....[87]....
        /*0678*/ 	.word	0x00006190
        /*067c*/ 	.word	0x00000000
        /*0680*/ 	.word	0x00000030
        /*0684*/ 	.short	0x010a
        /*0686*/ 	.byte	0xff
	.zero		1


	//   ....[88]....
        /*0688*/ 	.word	0x000061d0
        /*068c*/ 	.word	0x0000004c
        /*0690*/ 	.word	0x00000090
        /*0694*/ 	.short	0x010a
        /*0696*/ 	.byte	0xff
	.zero		1


	//   ....[89]....
        /*0698*/ 	.word	0x000062e0
        /*069c*/ 	.word	0x00000000
        /*06a0*/ 	.word	0x00000030
        /*06a4*/ 	.short	0x010a
        /*06a6*/ 	.byte	0xff
	.zero		1


	//   ....[90]....
        /*06a8*/ 	.word	0x000063f0
        /*06ac*/ 	.word	0x0000004c
        /*06b0*/ 	.word	0x00000090
        /*06b4*/ 	.short	0x010a
        /*06b6*/ 	.byte	0xff
	.zero		1


	//   ....[91]....
        /*06b8*/ 	.word	0x00006c00
        /*06bc*/ 	.word	0x00000000
        /*06c0*/ 	.word	0x00000000
        /*06c4*/ 	.short	0x0101
        /*06c6*/ 	.byte	0xff
	.zero		1


	//   ....[92]....
        /*06c8*/ 	.word	0x00006c10
        /*06cc*/ 	.word	0x00000002
        /*06d0*/ 	.word	0x00000030
        /*06d4*/ 	.short	0x010a
        /*06d6*/ 	.byte	0xff
	.zero		1


	//   ....[93]....
        /*06d8*/ 	.word	0x00006cd0
        /*06dc*/ 	.word	0x00000002
        /*06e0*/ 	.word	0x00000030
        /*06e4*/ 	.short	0x010a
        /*06e6*/ 	.byte	0xff
	.zero		1


	//   ....[94]....
        /*06e8*/ 	.word	0x00007050
        /*06ec*/ 	.word	0x0000004c
        /*06f0*/ 	.word	0x00000000
        /*06f4*/ 	.short	0x0101
        /*06f6*/ 	.byte	0xff
	.zero		1


	//   ....[95]....
        /*06f8*/ 	.word	0x000075f0
        /*06fc*/ 	.word	0x00000002
        /*0700*/ 	.word	0x00000000
        /*0704*/ 	.short	0x0101
        /*0706*/ 	.byte	0xff
	.zero		1


	//   ....[96]....
        /*0708*/ 	.word	0x00007860
        /*070c*/ 	.word	0x000000ff
        /*0710*/ 	.word	0x00000000
        /*0714*/ 	.short	0x0101
        /*0716*/ 	.byte	0x04
	.zero		1


	//   ....[97]....
        /*0718*/ 	.word	0x00007880
        /*071c*/ 	.word	0x00000003
        /*0720*/ 	.word	0x000000e0
        /*0724*/ 	.short	0x010a
        /*0726*/ 	.byte	0xff
	.zero		1


	//   ....[98]....
        /*0728*/ 	.word	0x000078e0
        /*072c*/ 	.word	0x00000002
        /*0730*/ 	.word	0x00000018
        /*0734*/ 	.short	0x010a
        /*0736*/ 	.byte	0xff
	.zero		1


	//   ....[99]....
        /*0738*/ 	.word	0x00007940
        /*073c*/ 	.word	0x00000002
        /*0740*/ 	.word	0x00000018
        /*0744*/ 	.short	0x010a
        /*0746*/ 	.byte	0xff
	.zero		1


	//   ....[100]....
        /*0748*/ 	.word	0x00007990
        /*074c*/ 	.word	0x00000002
        /*0750*/ 	.word	0x00000070
        /*0754*/ 	.short	0x010a
        /*0756*/ 	.byte	0xff
	.zero		1


	//   ....[101]....
        /*0758*/ 	.word	0x000079f0
        /*075c*/ 	.word	0x00000000
        /*0760*/ 	.word	0x00000000
        /*0764*/ 	.short	0x010a
        /*0766*/ 	.byte	0xff
	.zero		1


	//   ....[102]....
        /*0768*/ 	.word	0x00007a50
        /*076c*/ 	.word	0x00000000
        /*0770*/ 	.word	0x00000000
        /*0774*/ 	.short	0x010a
        /*0776*/ 	.byte	0xff
	.zero		1


	//   ....[103]....
        /*0778*/ 	.word	0x00007aa0
        /*077c*/ 	.word	0x00000000
        /*0780*/ 	.word	0x000000d0
        /*0784*/ 	.short	0x010a
        /*0786*/ 	.byte	0xff
	.zero		1


	//   ....[104]....
        /*0788*/ 	.word	0x00007b00
        /*078c*/ 	.word	0x00000000
        /*0790*/ 	.word	0x00000080
        /*0794*/ 	.short	0x010a
        /*0796*/ 	.byte	0xff
	.zero		1


	//   ....[105]....
        /*0798*/ 	.word	0x00007b50
        /*079c*/ 	.word	0x00000000
        /*07a0*/ 	.word	0x00000070
        /*07a4*/ 	.short	0x010a
        /*07a6*/ 	.byte	0xff
	.zero		1


	//   ....[106]....
        /*07a8*/ 	.word	0x00007bb0
        /*07ac*/ 	.word	0x00000000
        /*07b0*/ 	.word	0x00000080
        /*07b4*/ 	.short	0x010a
        /*07b6*/ 	.byte	0xff
	.zero		1


	//   ....[107]....
        /*07b8*/ 	.word	0x00007c10
        /*07bc*/ 	.word	0x00000004
        /*07c0*/ 	.word	0x00000008
        /*07c4*/ 	.short	0x010a
        /*07c6*/ 	.byte	0xff
	.zero		1


	//   ....[108]....
        /*07c8*/ 	.word	0x00007cf0
        /*07cc*/ 	.word	0x00000002
        /*07d0*/ 	.word	0x00000008
        /*07d4*/ 	.short	0x010a
        /*07d6*/ 	.byte	0xff
	.zero		1


	//   ....[109]....
        /*07d8*/ 	.word	0x00007d40
        /*07dc*/ 	.word	0x00000000
        /*07e0*/ 	.word	0x00000070
        /*07e4*/ 	.short	0x010a
        /*07e6*/ 	.byte	0xff
	.zero		1


	//   ....[110]....
        /*07e8*/ 	.word	0x00007da0
        /*07ec*/ 	.word	0x00000000
        /*07f0*/ 	.word	0x000000b0
        /*07f4*/ 	.short	0x010a
        /*07f6*/ 	.byte	0xff
	.zero		1


	//   ....[111]....
        /*07f8*/ 	.word	0x00007e00
        /*07fc*/ 	.word	0x00000000
        /*0800*/ 	.word	0x00000000
        /*0804*/ 	.short	0x010a
        /*0806*/ 	.byte	0xff
	.zero		1


	//   ....[112]....
        /*0808*/ 	.word	0x00007e60
        /*080c*/ 	.word	0x00000000
        /*0810*/ 	.word	0x00000000
        /*0814*/ 	.short	0x010a
        /*0816*/ 	.byte	0xff
	.zero		1


	//   ....[113]....
        /*0818*/ 	.word	0x00007ec0
        /*081c*/ 	.word	0x00000000
        /*0820*/ 	.word	0x00000000
        /*0824*/ 	.short	0x010a
        /*0826*/ 	.byte	0xff
	.zero		1


	//   ....[114]....
        /*0828*/ 	.word	0x00007f20
        /*082c*/ 	.word	0x00000000
        /*0830*/ 	.word	0x00000000
        /*0834*/ 	.short	0x010a
        /*0836*/ 	.byte	0xff
	.zero		1


	//   ....[115]....
        /*0838*/ 	.word	0x00007f80
        /*083c*/ 	.word	0x00000000
        /*0840*/ 	.word	0x000000f0
        /*0844*/ 	.short	0x010a
        /*0846*/ 	.byte	0xff
	.zero		1


	//   ....[116]....
        /*0848*/ 	.word	0x00007fd0
        /*084c*/ 	.word	0x00000000
        /*0850*/ 	.word	0x00000070
        /*0854*/ 	.short	0x010a
        /*0856*/ 	.byte	0xff
	.zero		1


	//   ....[117]....
        /*0858*/ 	.word	0x00008030
        /*085c*/ 	.word	0x00000000
        /*0860*/ 	.word	0x00000068
        /*0864*/ 	.short	0x010a
        /*0866*/ 	.byte	0xff
	.zero		1


	//   ....[118]....
        /*0868*/ 	.word	0x00008090
        /*086c*/ 	.word	0x00000000
        /*0870*/ 	.word	0x00000048
        /*0874*/ 	.short	0x010a
        /*0876*/ 	.byte	0xff
	.zero		1


	//   ....[119]....
        /*0878*/ 	.word	0x000080f0
        /*087c*/ 	.word	0x00000003
        /*0880*/ 	.word	0x00000048
        /*0884*/ 	.short	0x010a
        /*0886*/ 	.byte	0xff
	.zero		1


	//   ....[120]....
        /*0888*/ 	.word	0x00008150
        /*088c*/ 	.word	0x00000000
        /*0890*/ 	.word	0x00000000
        /*0894*/ 	.short	0x010a
        /*0896*/ 	.byte	0xff
	.zero		1


	//   ....[121]....
        /*0898*/ 	.word	0x000081b0
        /*089c*/ 	.word	0x00000000
        /*08a0*/ 	.word	0x00000000
        /*08a4*/ 	.short	0x010a
        /*08a6*/ 	.byte	0xff
	.zero		1


	//   ....[122]....
        /*08a8*/ 	.word	0x00008200
        /*08ac*/ 	.word	0x00000000
        /*08b0*/ 	.word	0x00000070
        /*08b4*/ 	.short	0x010a
        /*08b6*/ 	.byte	0xff
	.zero		1


	//   ....[123]....
        /*08b8*/ 	.word	0x00008250
        /*08bc*/ 	.word	0x00000000
        /*08c0*/ 	.word	0x00000030
        /*08c4*/ 	.short	0x010a
        /*08c6*/ 	.byte	0xff
	.zero		1


	//   ....[124]....
        /*08c8*/ 	.word	0x000082a0
        /*08cc*/ 	.word	0x0000004c
        /*08d0*/ 	.word	0x00000090
        /*08d4*/ 	.short	0x010a
        /*08d6*/ 	.byte	0xff
	.zero		1


	//   ....[125]....
        /*08d8*/ 	.word	0x000082f0
        /*08dc*/ 	.word	0x00000002
        /*08e0*/ 	.word	0x00000030
        /*08e4*/ 	.short	0x010a
        /*08e6*/ 	.byte	0xff
	.zero		1


	//----- nvinfo : EIATTR_NUM_MBARRIERS
	.align		4
.L_47:
        /*08e8*/ 	.byte	0x03, 0x38
        /*08ea*/ 	.short	0x001f


	//----- nvinfo : EIATTR_EXIT_INSTR_OFFSETS
	.align		4
        /*08ec*/ 	.byte	0x04, 0x1c
        /*08ee*/ 	.short	(.L_49 - .L_48)


	//   ....[0]....
.L_48:
        /*08f0*/ 	.word	0x000028d0


	//   ....[1]....
        /*08f4*/ 	.word	0x00002dd0


	//   ....[2]....
        /*08f8*/ 	.word	0x00002e30


	//   ....[3]....
        /*08fc*/ 	.word	0x00004370


	//   ....[4]....
        /*0900*/ 	.word	0x00005320


	//   ....[5]....
        /*0904*/ 	.word	0x00005360


	//   ....[6]....
        /*0908*/ 	.word	0x00007750


	//   ....[7]....
        /*090c*/ 	.word	0x000077d0


	//   ....[8]....
        /*0910*/ 	.word	0x00007800


	//   ....[9]....
        /*0914*/ 	.word	0x00007870


	//----- nvinfo : EIATTR_MAX_THREADS
	.align		4
.L_49:
        /*0918*/ 	.byte	0x04, 0x05
        /*091a*/ 	.short	(.L_51 - .L_50)
.L_50:
        /*091c*/ 	.word	0x00000100
        /*0920*/ 	.word	0x00000001
        /*0924*/ 	.word	0x00000001


	//----- nvinfo : EIATTR_CRS_STACK_SIZE
	.align		4
.L_51:
        /*0928*/ 	.byte	0x04, 0x1e
        /*092a*/ 	.short	(.L_53 - .L_52)
.L_52:
        /*092c*/ 	.word	0x00000000


	//----- nvinfo : EIATTR_CBANK_PARAM_SIZE
	.align		4
.L_53:
        /*0930*/ 	.byte	0x03, 0x19
        /*0932*/ 	.short	0x0800


	//----- nvinfo : EIATTR_PARAM_CBANK
	.align		4
        /*0934*/ 	.byte	0x04, 0x0a
        /*0936*/ 	.short	(.L_55 - .L_54)
	.align		4
.L_54:
        /*0938*/ 	.word	index@(.nv.constant0._ZN7cutlass13device_kernelINS_4gemm6kernel13GemmUniversalIN4cute5tupleIJiiiiEEENS1_10collective13CollectiveMmaINS1_35MainloopSm100TmaUmmaWarpSpecializedILi3ELi2ELi4ENS5_IJNS4_1CILi2EEENSA_ILi1EEESC_EEEEENS5_IJNSA_ILi128EEENSA_ILi64EEESF_EEENS_10bfloat16_tENS5_IJlSC_lEEESI_SJ_NS4_8TiledMMAINS4_8MMA_AtomIJNS4_26SM100_MMA_F16BF16_2x1SM_SSISI_SI_fLi128ELi64ELNS4_4UMMA5MajorE0ELSO_0ELNSN_7ScaleInE0ELSP_0EEEEEENS4_6LayoutINS5_IJSC_SC_SC_EEENS5_IJNSA_ILi0EEESU_SU_EEEEENS5_IJNS4_10UnderscoreESX_SX_EEEEENS4_18SM100_TMA_2SM_LOADENS4_14ComposedLayoutINS4_7SwizzleILi3ELi4ELi3EEENS4_18smem_ptr_flag_bitsILi16EEENSS_INS5_IJNSA_ILi8EEESG_EEENS5_IJSG_SC_EEEEEEEvNS4_8identityES10_S1A_vS1B_EENS_8epilogue10collective18CollectiveEpilogueINS1D_23Sm100TmaWarpSpecializedILi3ELi2ELi16ELb1ELb0EEEJNS5_IJSG_SG_SF_EEENS5_IJNSS_ISG_SC_EENSS_INS5_IJNSA_ILi16EEESB_EEENS5_IJSC_NSA_ILi32EEEEEEEEEEESI_SJ_SI_SJ_NS1D_6fusion15FusionCallbacksIS1H_NS1Q_17LinearCombinationISI_fSI_fLNS_15FloatRoundStyleE2EEES1I_S1P_JEEENS4_5SM1004TMEM4LOAD26SM100_TMEM_LOAD_32dp32b16xENS4_13SM90_TMA_LOADENS11_INS12_ILi1ELi4ELi3EEES15_NSS_INS5_IJS16_S1K_EEENS5_IJS1K_SC_EEEEEEENS4_39AutoVectorizingCopyWithAssumedAlignmentILi128EEENS4_14SM90_TMA_STOREES25_S27_S27_EEEvvEEEEvNT_6ParamsE)
        /*093c*/ 	.short	0x0380
        /*093e*/ 	.short	0x0800


	//----- nvinfo : EIATTR_SW_WAR
	.align		4
.L_55:
        /*0940*/ 	.byte	0x04, 0x36
        /*0942*/ 	.short	(.L_57 - .L_56)
.L_56:
        /*0944*/ 	.word	0x00000008
.L_57:


//--------------------- .nv.callgraph             --------------------------
	.section	.nv.callgraph,"",@"SHT_CUDA_CALLGRAPH"
	.align	4
	.sectionentsize	8
	.align		4
        /*0000*/ 	.word	0x00000000
	.align		4
        /*0004*/ 	.word	0xffffffff
	.align		4
        /*0008*/ 	.word	index@(_ZN7cutlass13device_kernelINS_4gemm6kernel13GemmUniversalIN4cute5tupleIJiiiiEEENS1_10collective13CollectiveMmaINS1_35MainloopSm100TmaUmmaWarpSpecializedILi3ELi2ELi4ENS5_IJNS4_1CILi2EEENSA_ILi1EEESC_EEEEENS5_IJNSA_ILi128EEENSA_ILi64EEESF_EEENS_10bfloat16_tENS5_IJlSC_lEEESI_SJ_NS4_8TiledMMAINS4_8MMA_AtomIJNS4_26SM100_MMA_F16BF16_2x1SM_SSISI_SI_fLi128ELi64ELNS4_4UMMA5MajorE0ELSO_0ELNSN_7ScaleInE0ELSP_0EEEEEENS4_6LayoutINS5_IJSC_SC_SC_EEENS5_IJNSA_ILi0EEESU_SU_EEEEENS5_IJNS4_10UnderscoreESX_SX_EEEEENS4_18SM100_TMA_2SM_LOADENS4_14ComposedLayoutINS4_7SwizzleILi3ELi4ELi3EEENS4_18smem_ptr_flag_bitsILi16EEENSS_INS5_IJNSA_ILi8EEESG_EEENS5_IJSG_SC_EEEEEEEvNS4_8identityES10_S1A_vS1B_EENS_8epilogue10collective18CollectiveEpilogueINS1D_23Sm100TmaWarpSpecializedILi3ELi2ELi16ELb1ELb0EEEJNS5_IJSG_SG_SF_EEENS5_IJNSS_ISG_SC_EENSS_INS5_IJNSA_ILi16EEESB_EEENS5_IJSC_NSA_ILi32EEEEEEEEEEESI_SJ_SI_SJ_NS1D_6fusion15FusionCallbacksIS1H_NS1Q_17LinearCombinationISI_fSI_fLNS_15FloatRoundStyleE2EEES1I_S1P_JEEENS4_5SM1004TMEM4LOAD26SM100_TMEM_LOAD_32dp32b16xENS4_13SM90_TMA_LOADENS11_INS12_ILi1ELi4ELi3EEES15_NSS_INS5_IJS16_S1K_EEENS5_IJS1K_SC_EEEEEEENS4_39AutoVectorizingCopyWithAssumedAlignmentILi128EEENS4_14SM90_TMA_STOREES25_S27_S27_EEEvvEEEEvNT_6ParamsE)
	.align		4
        /*000c*/ 	.word	index@(__assertfail)
	.align		4
        /*0010*/ 	.word	0x00000000
	.align		4
        /*0014*/ 	.word	0xfffffffe
	.align		4
        /*0018*/ 	.word	0x00000000
	.align		4
        /*001c*/ 	.word	0xfffffffd
	.align		4
        /*0020*/ 	.word	0x00000000
	.align		4
        /*0024*/ 	.word	0xfffffffc


//--------------------- .nv.constant4             --------------------------
	.section	.nv.constant4,"a",@progbits
	.align	8
	.align		8
.nv.constant4:
        /*0000*/ 	.dword	__assertfail
	.align		8
        /*0008*/ 	.dword	__unnamed_1
	.align		8
        /*0010*/ 	.dword	__unnamed_2
	.align		8
        /*0018*/ 	.dword	_ZN39_INTERNAL_8d00d1a4_4_k_cu_89f40f57_84724cuda3std3__45__cpo5beginE
	.align		8
        /*0020*/ 	.dword	_ZN39_INTERNAL_8d00d1a4_4_k_cu_89f40f57_84724cuda3std3__45__cpo3endE
	.align		8
        /*0028*/ 	.dword	_ZN39_INTERNAL_8d00d1a4_4_k_cu_89f40f57_84724cuda3std3__45__cpo6cbeginE
	.align		8
        /*0030*/ 	.dword	_ZN39_INTERNAL_8d00d1a4_4_k_cu_89f40f57_84724cuda3std3__45__cpo4cendE
	.align		8
        /*0038*/ 	.dword	_ZN39_INTERNAL_8d00d1a4_4_k_cu_89f40f57_84724cuda3std3__441_GLOBAL__N__8d00d1a4_4_k_cu_89f40f57_84726ignoreE
	.align		8
        /*0040*/ 	.dword	_ZN39_INTERNAL_8d00d1a4_4_k_cu_89f40f57_84724cuda3std3__419piecewise_constructE
	.align		8
        /*0048*/ 	.dword	_ZN39_INTERNAL_8d00d1a4_4_k_cu_89f40f57_84724cuda3std3__48in_placeE
	.align		8
        /*0050*/ 	.dword	_ZN39_INTERNAL_8d00d1a4_4_k_cu_89f40f57_84724cuda3std6ranges3__45__cpo4swapE
	.align		8
        /*0058*/ 	.dword	_ZN39_INTERNAL_8d00d1a4_4_k_cu_89f40f57_84724cuda3std6ranges3__45__cpo9iter_moveE
	.align		8
        /*0060*/ 	.dword	_ZN39_INTERNAL_8d00d1a4_4_k_cu_89f40f57_84724cute7productE
	.align		8
        /*0068*/ 	.dword	_ZN39_INTERNAL_8d00d1a4_4_k_cu_89f40f57_84724cute1_E
	.align		8
        /*0070*/ 	.dword	$str$25
	.align		8
        /*0078*/ 	.dword	$str$26
	.align		8
        /*0080*/ 	.dword	$str$27
	.align		8
        /*0088*/ 	.dword	$str$28


//--------------------- .text._ZN7cutlass13device_kernelINS_4gemm6kernel13GemmUniversalIN4cute5tupleIJiiiiEEENS1_10collective13CollectiveMmaINS1_35MainloopSm100TmaUmmaWarpSpecializedILi3ELi2ELi4ENS5_IJNS4_1CILi2EEENSA_ILi1EEESC_EEEEENS5_IJNSA_ILi128EEENSA_ILi64EEESF_EEENS_10bfloat16_tENS5_IJlSC_lEEESI_SJ_NS4_8TiledMMAINS4_8MMA_AtomIJNS4_26SM100_MMA_F16BF16_2x1SM_SSISI_SI_fLi128ELi64ELNS4_4UMMA5MajorE0ELSO_0ELNSN_7ScaleInE0ELSP_0EEEEEENS4_6LayoutINS5_IJSC_SC_SC_EEENS5_IJNSA_ILi0EEESU_SU_EEEEENS5_IJNS4_10UnderscoreESX_SX_EEEEENS4_18SM100_TMA_2SM_LOADENS4_14ComposedLayoutINS4_7SwizzleILi3ELi4ELi3EEENS4_18smem_ptr_flag_bitsILi16EEENSS_INS5_IJNSA_ILi8EEESG_EEENS5_IJSG_SC_EEEEEEEvNS4_8identityES10_S1A_vS1B_EENS_8epilogue10collective18CollectiveEpilogueINS1D_23Sm100TmaWarpSpecializedILi3ELi2ELi16ELb1ELb0EEEJNS5_IJSG_SG_SF_EEENS5_IJNSS_ISG_SC_EENSS_INS5_IJNSA_ILi16EEESB_EEENS5_IJSC_NSA_ILi32EEEEEEEEEEESI_SJ_SI_SJ_NS1D_6fusion15FusionCallbacksIS1H_NS1Q_17LinearCombinationISI_fSI_fLNS_15FloatRoundStyleE2EEES1I_S1P_JEEENS4_5SM1004TMEM4LOAD26SM100_TMEM_LOAD_32dp32b16xENS4_13SM90_TMA_LOADENS11_INS12_ILi1ELi4ELi3EEES15_NSS_INS5_IJS16_S1K_EEENS5_IJS1K_SC_EEEEEEENS4_39AutoVectorizingCopyWithAssumedAlignmentILi128EEENS4_14SM90_TMA_STOREES25_S27_S27_EEEvvEEEEvNT_6ParamsE --------------------------
	.section	.text._ZN7cutlass13device_kernelINS_4gemm6kernel13GemmUniversalIN4cute5tupleIJiiiiEEENS1_10collective13CollectiveMmaINS1_35MainloopSm100TmaUmmaWarpSpecializedILi3ELi2ELi4ENS5_IJNS4_1CILi2EEENSA_ILi1EEESC_EEEEENS5_IJNSA_ILi128EEENSA_ILi64EEESF_EEENS_10bfloat16_tENS5_IJlSC_lEEESI_SJ_NS4_8TiledMMAINS4_8MMA_AtomIJNS4_26SM100_MMA_F16BF16_2x1SM_SSISI_SI_fLi128ELi64ELNS4_4UMMA5MajorE0ELSO_0ELNSN_7ScaleInE0ELSP_0EEEEEENS4_6LayoutINS5_IJSC_SC_SC_EEENS5_IJNSA_ILi0EEESU_SU_EEEEENS5_IJNS4_10UnderscoreESX_SX_EEEEENS4_18SM100_TMA_2SM_LOADENS4_14ComposedLayoutINS4_7SwizzleILi3ELi4ELi3EEENS4_18smem_ptr_flag_bitsILi16EEENSS_INS5_IJNSA_ILi8EEESG_EEENS5_IJSG_SC_EEEEEEEvNS4_8identityES10_S1A_vS1B_EENS_8epilogue10collective18CollectiveEpilogueINS1D_23Sm100TmaWarpSpecializedILi3ELi2ELi16ELb1ELb0EEEJNS5_IJSG_SG_SF_EEENS5_IJNSS_ISG_SC_EENSS_INS5_IJNSA_ILi16EEESB_EEENS5_IJSC_NSA_ILi32EEEEEEEEEEESI_SJ_SI_SJ_NS1D_6fusion15FusionCallbacksIS1H_NS1Q_17LinearCombinationISI_fSI_fLNS_15FloatRoundStyleE2EEES1I_S1P_JEEENS4_5SM1004TMEM4LOAD26SM100_TMEM_LOAD_32dp32b16xENS4_13SM90_TMA_LOADENS11_INS12_ILi1ELi4ELi3EEES15_NSS_INS5_IJS16_S1K_EEENS5_IJS1K_SC_EEEEEEENS4_39AutoVectorizingCopyWithAssumedAlignmentILi128EEENS4_14SM90_TMA_STOREES25_S27_S27_EEEvvEEEEvNT_6ParamsE,"ax",@progbits
	.align	128
.text._ZN7cutlass13device_kernelINS_4gemm6kernel13GemmUniversalIN4cute5tupleIJiiiiEEENS1_10collective13CollectiveMmaINS1_35MainloopSm100TmaUmmaWarpSpecializedILi3ELi2ELi4ENS5_IJNS4_1CILi2EEENSA_ILi1EEESC_EEEEENS5_IJNSA_ILi128EEENSA_ILi64EEESF_EEENS_10bfloat16_tENS5_IJlSC_lEEESI_SJ_NS4_8TiledMMAINS4_8MMA_AtomIJNS4_26SM100_MMA_F16BF16_2x1SM_SSISI_SI_fLi128ELi64ELNS4_4UMMA5MajorE0ELSO_0ELNSN_7ScaleInE0ELSP_0EEEEEENS4_6LayoutINS5_IJSC_SC_SC_EEENS5_IJNSA_ILi0EEESU_SU_EEEEENS5_IJNS4_10UnderscoreESX_SX_EEEEENS4_18SM100_TMA_2SM_LOADENS4_14ComposedLayoutINS4_7SwizzleILi3ELi4ELi3EEENS4_18smem_ptr_flag_bitsILi16EEENSS_INS5_IJNSA_ILi8EEESG_EEENS5_IJSG_SC_EEEEEEEvNS4_8identityES10_S1A_vS1B_EENS_8epilogue10collective18CollectiveEpilogueINS1D_23Sm100TmaWarpSpecializedILi3ELi2ELi16ELb1ELb0EEEJNS5_IJSG_SG_SF_EEENS5_IJNSS_ISG_SC_EENSS_INS5_IJNSA_ILi16EEESB_EEENS5_IJSC_NSA_ILi32EEEEEEEEEEESI_SJ_SI_SJ_NS1D_6fusion15FusionCallbacksIS1H_NS1Q_17LinearCombinationISI_fSI_fLNS_15FloatRoundStyleE2EEES1I_S1P_JEEENS4_5SM1004TMEM4LOAD26SM100_TMEM_LOAD_32dp32b16xENS4_13SM90_TMA_LOADENS11_INS12_ILi1ELi4ELi3EEES15_NSS_INS5_IJS16_S1K_EEENS5_IJS1K_SC_EEEEEEENS4_39AutoVectorizingCopyWithAssumedAlignmentILi128EEENS4_14SM90_TMA_STOREES25_S27_S27_EEEvvEEEEvNT_6ParamsE:
        .type           _ZN7cutlass13device_kernelINS_4gemm6kernel13GemmUniversalIN4cute5tupleIJiiiiEEENS1_10collective13CollectiveMmaINS1_35MainloopSm100TmaUmmaWarpSpecializedILi3ELi2ELi4ENS5_IJNS4_1CILi2EEENSA_ILi1EEESC_EEEEENS5_IJNSA_ILi128EEENSA_ILi64EEESF_EEENS_10bfloat16_tENS5_IJlSC_lEEESI_SJ_NS4_8TiledMMAINS4_8MMA_AtomIJNS4_26SM100_MMA_F16BF16_2x1SM_SSISI_SI_fLi128ELi64ELNS4_4UMMA5MajorE0ELSO_0ELNSN_7ScaleInE0ELSP_0EEEEEENS4_6LayoutINS5_IJSC_SC_SC_EEENS5_IJNSA_ILi0EEESU_SU_EEEEENS5_IJNS4_10UnderscoreESX_SX_EEEEENS4_18SM100_TMA_2SM_LOADENS4_14ComposedLayoutINS4_7SwizzleILi3ELi4ELi3EEENS4_18smem_ptr_flag_bitsILi16EEENSS_INS5_IJNSA_ILi8EEESG_EEENS5_IJSG_SC_EEEEEEEvNS4_8identityES10_S1A_vS1B_EENS_8epilogue10collective18CollectiveEpilogueINS1D_23Sm100TmaWarpSpecializedILi3ELi2ELi16ELb1ELb0EEEJNS5_IJSG_SG_SF_EEENS5_IJNSS_ISG_SC_EENSS_INS5_IJNSA_ILi16EEESB_EEENS5_IJSC_NSA_ILi32EEEEEEEEEEESI_SJ_SI_SJ_NS1D_6fusion15FusionCallbacksIS1H_NS1Q_17LinearCombinationISI_fSI_fLNS_15FloatRoundStyleE2EEES1I_S1P_JEEENS4_5SM1004TMEM4LOAD26SM100_TMEM_LOAD_32dp32b16xENS4_13SM90_TMA_LOADENS11_INS12_ILi1ELi4ELi3EEES15_NSS_INS5_IJS16_S1K_EEENS5_IJS1K_SC_EEEEEEENS4_39AutoVectorizingCopyWithAssumedAlignmentILi128EEENS4_14SM90_TMA_STOREES25_S27_S27_EEEvvEEEEvNT_6ParamsE,@function
        .size           _ZN7cutlass13device_kernelINS_4gemm6kernel13GemmUniversalIN4cute5tupleIJiiiiEEENS1_10collective13CollectiveMmaINS1_35MainloopSm100TmaUmmaWarpSpecializedILi3ELi2ELi4ENS5_IJNS4_1CILi2EEENSA_ILi1EEESC_EEEEENS5_IJNSA_ILi128EEENSA_ILi64EEESF_EEENS_10bfloat16_tENS5_IJlSC_lEEESI_SJ_NS4_8TiledMMAINS4_8MMA_AtomIJNS4_26SM100_MMA_F16BF16_2x1SM_SSISI_SI_fLi128ELi64ELNS4_4UMMA5MajorE0ELSO_0ELNSN_7ScaleInE0ELSP_0EEEEEENS4_6LayoutINS5_IJSC_SC_SC_EEENS5_IJNSA_ILi0EEESU_SU_EEEEENS5_IJNS4_10UnderscoreESX_SX_EEEEENS4_18SM100_TMA_2SM_LOADENS4_14ComposedLayoutINS4_7SwizzleILi3ELi4ELi3EEENS4_18smem_ptr_flag_bitsILi16EEENSS_INS5_IJNSA_ILi8EEESG_EEENS5_IJSG_SC_EEEEEEEvNS4_8identityES10_S1A_vS1B_EENS_8epilogue10collective18CollectiveEpilogueINS1D_23Sm100TmaWarpSpecializedILi3ELi2ELi16ELb1ELb0EEEJNS5_IJSG_SG_SF_EEENS5_IJNSS_ISG_SC_EENSS_INS5_IJNSA_ILi16EEESB_EEENS5_IJSC_NSA_ILi32EEEEEEEEEEESI_SJ_SI_SJ_NS1D_6fusion15FusionCallbacksIS1H_NS1Q_17LinearCombinationISI_fSI_fLNS_15FloatRoundStyleE2EEES1I_S1P_JEEENS4_5SM1004TMEM4LOAD26SM100_TMEM_LOAD_32dp32b16xENS4_13SM90_TMA_LOADENS11_INS12_ILi1ELi4ELi3EEES15_NSS_INS5_IJS16_S1K_EEENS5_IJS1K_SC_EEEEEEENS4_39AutoVectorizingCopyWithAssumedAlignmentILi128EEENS4_14SM90_TMA_STOREES25_S27_S27_EEEvvEEEEvNT_6ParamsE,(.L_x_172 - _ZN7cutlass13device_kernelINS_4gemm6kernel13GemmUniversalIN4cute5tupleIJiiiiEEENS1_10collective13CollectiveMmaINS1_35MainloopSm100TmaUmmaWarpSpecializedILi3ELi2ELi4ENS5_IJNS4_1CILi2EEENSA_ILi1EEESC_EEEEENS5_IJNSA_ILi128EEENSA_ILi64EEESF_EEENS_10bfloat16_tENS5_IJlSC_lEEESI_SJ_NS4_8TiledMMAINS4_8MMA_AtomIJNS4_26SM100_MMA_F16BF16_2x1SM_SSISI_SI_fLi128ELi64ELNS4_4UMMA5MajorE0ELSO_0ELNSN_7ScaleInE0ELSP_0EEEEEENS4_6LayoutINS5_IJSC_SC_SC_EEENS5_IJNSA_ILi0EEESU_SU_EEEEENS5_IJNS4_10UnderscoreESX_SX_EEEEENS4_18SM100_TMA_2SM_LOADENS4_14ComposedLayoutINS4_7SwizzleILi3ELi4ELi3EEENS4_18smem_ptr_flag_bitsILi16EEENSS_INS5_IJNSA_ILi8EEESG_EEENS5_IJSG_SC_EEEEEEEvNS4_8identityES10_S1A_vS1B_EENS_8epilogue10collective18CollectiveEpilogueINS1D_23Sm100TmaWarpSpecializedILi3ELi2ELi16ELb1ELb0EEEJNS5_IJSG_SG_SF_EEENS5_IJNSS_ISG_SC_EENSS_INS5_IJNSA_ILi16EEESB_EEENS5_IJSC_NSA_ILi32EEEEEEEEEEESI_SJ_SI_SJ_NS1D_6fusion15FusionCallbacksIS1H_NS1Q_17LinearCombinationISI_fSI_fLNS_15FloatRoundStyleE2EEES1I_S1P_JEEENS4_5SM1004TMEM4LOAD26SM100_TMEM_LOAD_32dp32b16xENS4_13SM90_TMA_LOADENS11_INS12_ILi1ELi4ELi3EEES15_NSS_INS5_IJS16_S1K_EEENS5_IJS1K_SC_EEEEEEENS4_39AutoVectorizingCopyWithAssumedAlignmentILi128EEENS4_14SM90_TMA_STOREES25_S27_S27_EEEvvEEEEvNT_6ParamsE)
        .other          _ZN7cutlass13device_kernelINS_4gemm6kernel13GemmUniversalIN4cute5tupleIJiiiiEEENS1_10collective13CollectiveMmaINS1_35MainloopSm100TmaUmmaWarpSpecializedILi3ELi2ELi4ENS5_IJNS4_1CILi2EEENSA_ILi1EEESC_EEEEENS5_IJNSA_ILi128EEENSA_ILi64EEESF_EEENS_10bfloat16_tENS5_IJlSC_lEEESI_SJ_NS4_8TiledMMAINS4_8MMA_AtomIJNS4_26SM100_MMA_F16BF16_2x1SM_SSISI_SI_fLi128ELi64ELNS4_4UMMA5MajorE0ELSO_0ELNSN_7ScaleInE0ELSP_0EEEEEENS4_6LayoutINS5_IJSC_SC_SC_EEENS5_IJNSA_ILi0EEESU_SU_EEEEENS5_IJNS4_10UnderscoreESX_SX_EEEEENS4_18SM100_TMA_2SM_LOADENS4_14ComposedLayoutINS4_7SwizzleILi3ELi4ELi3EEENS4_18smem_ptr_flag_bitsILi16EEENSS_INS5_IJNSA_ILi8EEESG_EEENS5_IJSG_SC_EEEEEEEvNS4_8identityES10_S1A_vS1B_EENS_8epilogue10collective18CollectiveEpilogueINS1D_23Sm100TmaWarpSpecializedILi3ELi2ELi16ELb1ELb0EEEJNS5_IJSG_SG_SF_EEENS5_IJNSS_ISG_SC_EENSS_INS5_IJNSA_ILi16EEESB_EEENS5_IJSC_NSA_ILi32EEEEEEEEEEESI_SJ_SI_SJ_NS1D_6fusion15FusionCallbacksIS1H_NS1Q_17LinearCombinationISI_fSI_fLNS_15FloatRoundStyleE2EEES1I_S1P_JEEENS4_5SM1004TMEM4LOAD26SM100_TMEM_LOAD_32dp32b16xENS4_13SM90_TMA_LOADENS11_INS12_ILi1ELi4ELi3EEES15_NSS_INS5_IJS16_S1K_EEENS5_IJS1K_SC_EEEEEEENS4_39AutoVectorizingCopyWithAssumedAlignmentILi128EEENS4_14SM90_TMA_STOREES25_S27_S27_EEEvvEEEEvNT_6ParamsE,@"STO_CUDA_ENTRY STV_DEFAULT"
_ZN7cutlass13device_kernelINS_4gemm6kernel13GemmUniversalIN4cute5tupleIJiiiiEEENS1_10collective13CollectiveMmaINS1_35MainloopSm100TmaUmmaWarpSpecializedILi3ELi2ELi4ENS5_IJNS4_1CILi2EEENSA_ILi1EEESC_EEEEENS5_IJNSA_ILi128EEENSA_ILi64EEESF_EEENS_10bfloat16_tENS5_IJlSC_lEEESI_SJ_NS4_8TiledMMAINS4_8MMA_AtomIJNS4_26SM100_MMA_F16BF16_2x1SM_SSISI_SI_fLi128ELi64ELNS4_4UMMA5MajorE0ELSO_0ELNSN_7ScaleInE0ELSP_0EEEEEENS4_6LayoutINS5_IJSC_SC_SC_EEENS5_IJNSA_ILi0EEESU_SU_EEEEENS5_IJNS4_10UnderscoreESX_SX_EEEEENS4_18SM100_TMA_2SM_LOADENS4_14ComposedLayoutINS4_7SwizzleILi3ELi4ELi3EEENS4_18smem_ptr_flag_bitsILi16EEENSS_INS5_IJNSA_ILi8EEESG_EEENS5_IJSG_SC_EEEEEEEvNS4_8identityES10_S1A_vS1B_EENS_8epilogue10collective18CollectiveEpilogueINS1D_23Sm100TmaWarpSpecializedILi3ELi2ELi16ELb1ELb0EEEJNS5_IJSG_SG_SF_EEENS5_IJNSS_ISG_SC_EENSS_INS5_IJNSA_ILi16EEESB_EEENS5_IJSC_NSA_ILi32EEEEEEEEEEESI_SJ_SI_SJ_NS1D_6fusion15FusionCallbacksIS1H_NS1Q_17LinearCombinationISI_fSI_fLNS_15FloatRoundStyleE2EEES1I_S1P_JEEENS4_5SM1004TMEM4LOAD26SM100_TMEM_LOAD_32dp32b16xENS4_13SM90_TMA_LOADENS11_INS12_ILi1ELi4ELi3EEES15_NSS_INS5_IJS16_S1K_EEENS5_IJS1K_SC_EEEEEEENS4_39AutoVectorizingCopyWithAssumedAlignmentILi128EEENS4_14SM90_TMA_STOREES25_S27_S27_EEEvvEEEEvNT_6ParamsE:
[----:B------:R-:W1:Y:S01]  /*0000*/  LDC R1, c[0x0][0x37c] ;  /* 0x0000df00ff017b82 */ /* 0x000e620000000800 */
[----:B------:R-:W2:Y:S01]  /*0010*/  S2R R74, SR_TID.X ;  /* 0x00000000004a7919 */ /* 0x000ea20000002100 */
[----:B------:R-:W3:Y:S06]  /*0020*/  LDCU.64 UR6, c[0x0][0x890] ;  /* 0x00011200ff0677ac */ /* 0x000eec0008000a00 */
[----:B------:R-:W4:Y:S01]  /*0030*/  S2UR UR37, SR_CgaCtaId ;  /* 0x00000000002579c3 */ /* 0x000f220000008800 */
[----:B------:R-:W-:Y:S02]  /*0040*/  PRMT R59, RZ, 0x7610, R59 ;  /* 0x00007610ff3b7816 */ /* 0x000fe4000000003b */
[----:B------:R-:W-:Y:S01]  /*0050*/  ELECT P1, URZ, PT ;  /* 0x0000000000ff782f */ /* 0x000fe20003820000 */
[----:B------:R-:W1:Y:S01]  /*0060*/  LDCU.64 UR46, c[0x0][0x358] ;  /* 0x00006b00ff2e77ac */ /* 0x000e620008000a00 */
[----:B---3--:R-:W-:-:S04]  /*0070*/  UISETP.NE.U32.AND UP0, UPT, UR6, URZ, UPT ;  /* 0x000000ff0600728c */ /* 0x008fc8000bf05070 */
[----:B------:R-:W-:Y:S02]  /*0080*/  UISETP.NE.AND.EX UP0, UPT, UR7, URZ, UPT, UP0 ;  /* 0x000000ff0700728c */ /* 0x000fe4000bf05300 */
[----:B----4-:R-:W-:Y:S02]  /*0090*/  ULOP3.LUT UR5, UR37, 0x1, URZ, 0xc0, !UPT ;  /* 0x0000000125057892 */ /* 0x010fe4000f8ec0ff */
[----:B------:R-:W-:Y:S01]  /*00a0*/  ULOP3.LUT UR4, UR37, 0x1, URZ, 0x3c, !UPT ;  /* 0x0000000125047892 */ /* 0x000fe2000f8e3cff */
[----:B--2---:R-:W-:-:S05]  /*00b0*/  SHF.R.U32.HI R70, RZ, 0x5, R74 ;  /* 0x00000005ff467819 */ /* 0x004fca000001164a */
[----:B------:R-:W2:Y:S02]  /*00c0*/  SHFL.IDX PT, R0, R70, RZ, 0x1f ;  /* 0x00001fff46007589 */ /* 0x000ea400000e0000 */
[----:B--2---:R-:W-:Y:S01]  /*00d0*/  R2UR UR10, R0 ;  /* 0x00000000000a72ca */ /* 0x004fe200000e0000 */
[----:B-1----:R-:W-:-:S14]  /*00e0*/  BRA.U UP0, `(.L_x_0) ;  /* 0x00000001002c7547 */ /* 0x002fdc000b800000 */
[----:B------:R-:W1:Y:S02]  /*00f0*/  LDCU.64 UR8, c[0x0][0x888] ;  /* 0x00011100ff0877ac */ /* 0x000e640008000a00 */
[----:B-1----:R-:W-:-:S04]  /*0100*/  UISETP.NE.U32.AND UP0, UPT, UR8, URZ, UPT ;  /* 0x000000ff0800728c */ /* 0x002fc8000bf05070 */
[----:B------:R-:W-:-:S09]  /*0110*/  UISETP.NE.AND.EX UP0, UPT, UR9, URZ, UPT, UP0 ;  /* 0x000000ff0900728c */ /* 0x000fd2000bf05300 */
[----:B------:R-:W-:Y:S05]  /*0120*/  BRA.U !UP0, `(.L_x_1) ;  /* 0x0000000108107547 */ /* 0x000fea000b800000 */
[----:B------:R-:W1:Y:S02]  /*0130*/  LDC.64 R2, c[0x0][0x888] ;  /* 0x00022200ff027b82 */ /* 0x000e640000000a00 */
[----:B-1----:R1:W5:Y:S01]  /*0140*/  LDG.E R35, desc[UR46][R2.64] ;  /* 0x0000002e02237981 */ /* 0x002362000c1e1900 */
[----:B------:R-:W-:Y:S01]  /*0150*/  HFMA2 R59, -RZ, RZ, 0, 5.9604644775390625e-08 ;  /* 0x00000001ff3b7431 */ /* 0x000fe200000001ff */
[----:B------:R-:W-:Y:S05]  /*0160*/  BRA `(.L_x_0) ;  /* 0x00000000000c7947 */ /* 0x000fea0003800000 */
.L_x_1:
[----:B------:R-:W1:Y:S01]  /*0170*/  LDCU UR8, c[0x0][0x880] ;  /* 0x00011000ff0877ac */ /* 0x000e620008000800 */
[----:B------:R-:W-:Y:S01]  /*0180*/  HFMA2 R59, -RZ, RZ, 0, 5.9604644775390625e-08 ;  /* 0x00000001ff3b7431 */ /* 0x000fe200000001ff */
[----:B-1----:R-:W-:-:S07]  /*0190*/  MOV R35, UR8 ;  /* 0x0000000800237c02 */ /* 0x002fce0008000f00 */
.L_x_0:
[----:B------:R-:W2:Y:S02]  /*01a0*/  LDCU.64 UR8, c[0x0][0x8b0] ;  /* 0x00011600ff0877ac */ /* 0x000ea40008000a00 */
[----:B--2---:R-:W-:-:S04]  /*01b0*/  UISETP.NE.U32.AND UP0, UPT, UR8, URZ, UPT ;  /* 0x000000ff0800728c */ /* 0x004fc8000bf05070 */
[----:B------:R-:W-:-:S09]  /*01c0*/  UISETP.NE.AND.EX UP0, UPT, UR9, URZ, UPT, UP0 ;  /* 0x000000ff0900728c */ /* 0x000fd2000bf05300 */
[----:B------:R-:W-:Y:S05]  /*01d0*/  BRA.U UP0, `(.L_x_2) ;  /* 0x0000000100247547 */ /* 0x000fea000b800000 */
[----:B------:R-:W2:Y:S02]  /*01e0*/  LDCU.64 UR8, c[0x0][0x8a8] ;  /* 0x00011500ff0877ac */ /* 0x000ea40008000a00 */
[----:B--2---:R-:W-:-:S04]  /*01f0*/  UISETP.NE.U32.AND UP0, UPT, UR8, URZ, UPT ;  /* 0x000000ff0800728c */ /* 0x004fc8000bf05070 */
[----:B------:R-:W-:-:S09]  /*0200*/  UISETP.NE.AND.EX UP0, UPT, UR9, URZ, UPT, UP0 ;  /* 0x000000ff0900728c */ /* 0x000fd2000bf05300 */
[----:B------:R-:W-:Y:S05]  /*0210*/  BRA.U !UP0, `(.L_x_3) ;  /* 0x00000001080c7547 */ /* 0x000fea000b800000 */
[----:B------:R-:W2:Y:S02]  /*0220*/  LDC.64 R32, c[0x0][0x8a8] ;  /* 0x00022a00ff207b82 */ /* 0x000ea40000000a00 */
[----:B--2---:R2:W5:Y:S01]  /*0230*/  LDG.E R32, desc[UR46][R32.64] ;  /* 0x0000002e20207981 */ /* 0x004562000c1e1900 */
[----:B------:R-:W-:Y:S05]  /*0240*/  BRA `(.L_x_2) ;  /* 0x0000000000087947 */ /* 0x000fea0003800000 */
.L_x_3:
[----:B------:R-:W2:Y:S02]  /*0250*/  LDCU UR8, c[0x0][0x8a0] ;  /* 0x00011400ff0877ac */ /* 0x000ea40008000800 */
[----:B--2---:R-:W-:Y:S02]  /*0260*/  MOV R32, UR8 ;  /* 0x0000000800207c02 */ /* 0x004fe40008000f00 */
.L_x_2:
[----:B------:R-:W-:Y:S01]  /*0270*/  IMAD.U32 R0, RZ, RZ, UR10 ;  /* 0x0000000aff007e24 */ /* 0x000fe2000f8e00ff */
[----:B------:R-:W-:Y:S04]  /*0280*/  BSSY.RECONVERGENT B0, `(.L_x_4) ;  /* 0x000000c000007945 */ /* 0x000fe80003800200 */
[C---:B------:R-:W-:Y:S02]  /*0290*/  ISETP.NE.OR P2, PT, R0.reuse, 0x1, !P1 ;  /* 0x000000010000780c */ /* 0x040fe40004f45670 */
[----:B------:R-:W-:-:S11]  /*02a0*/  ISETP.NE.OR P0, PT, R0, 0x3, !P1 ;  /* 0x000000030000780c */ /* 0x000fd60004f05670 */
[----:B------:R-:W-:Y:S05]  /*02b0*/  @P2 BRA `(.L_x_5) ;  /* 0x0000000000202947 */ /* 0x000fea0003800000 */
[----:B------:R-:W3:Y:S02]  /*02c0*/  LDCU.64 UR8, c[0x0][0x348] ;  /* 0x00006900ff0877ac */ /* 0x000ee40008000a00 */
[----:B---3--:R-:W-:Y:S02]  /*02d0*/  UIADD3 UR12, UP1, UPT, UR8, 0x80, URZ ;  /* 0x00000080080c7890 */ /* 0x008fe4000ff3e0ff */
[----:B------:R-:W-:Y:S02]  /*02e0*/  UIADD3 UR8, UP0, UPT, UR8, 0x180, URZ ;  /* 0x0000018008087890 */ /* 0x000fe4000ff1e0ff */
[----:B------:R-:W-:Y:S02]  /*02f0*/  UIADD3.X UR13, UPT, UPT, URZ, UR9, URZ, UP1, !UPT ;  /* 0x00000009ff0d7290 */ /* 0x000fe40008ffe4ff */
[----:B------:R-:W-:-:S07]  /*0300*/  UIADD3.X UR9, UPT, UPT, URZ, UR9, URZ, UP0, !UPT ;  /* 0x00000009ff097290 */ /* 0x000fce00087fe4ff */
[----:B------:R3:W-:Y:S02]  /*0310*/  UTMACCTL.PF [UR12] ;  /* 0x000000000c0079b9 */ /* 0x0007e40008040000 */
[----:B------:R3:W-:Y:S02]  /*0320*/  UTMACCTL.PF [UR8] ;  /* 0x00000000080079b9 */ /* 0x0007e40008040000 */
[----:B---3--:R-:W-:Y:S01]  /*0330*/  NOP ;  /* 0x0000000000007918 */ /* 0x008fe20000000000 */
.L_x_5:
[----:B------:R-:W-:Y:S05]  /*0340*/  BSYNC.RECONVERGENT B0 ;  /* 0x0000000000007941 */ /* 0x000fea0003800200 */
.L_x_4:
[----:B------:R-:W-:Y:S04]  /*0350*/  BSSY.RECONVERGENT B0, `(.L_x_6) ;  /* 0x000000a000007945 */ /* 0x000fe80003800200 */
        /* <DEDUP_REMOVED lines=9> */
.L_x_7:
[----:B------:R-:W-:Y:S05]  /*03f0*/  BSYNC.RECONVERGENT B0 ;  /* 0x0000000000007941 */ /* 0x000fea0003800200 */
.L_x_6:
[----:B------:R-:W3:Y:S01]  /*0400*/  LDCU.64 UR8, c[0x0][0x888] ;  /* 0x00011100ff0877ac */ /* 0x000ee20008000a00 */
[----:B------:R-:W-:Y:S02]  /*0410*/  UISETP.EQ.U32.AND UP1, UPT, UR6, URZ, UPT ;  /* 0x000000ff0600728c */ /* 0x000fe4000bf22070 */
[----:B------:R-:W-:Y:S02]  /*0420*/  UPLOP3.LUT UP5, UPT, UPT, UPT, UPT, 0x80, 0x8 ;  /* 0x000000000008789c */ /* 0x000fe40003faf070 */
[----:B---3--:R-:W-:-:S04]  /*0430*/  UISETP.NE.U32.AND UP0, UPT, UR8, URZ, UPT ;  /* 0x000000ff0800728c */ /* 0x008fc8000bf05070 */
[----:B------:R-:W-:-:S04]  /*0440*/  UISETP.NE.AND.EX UP0, UPT, UR9, URZ, UPT, UP0 ;  /* 0x000000ff0900728c */ /* 0x000fc8000bf05300 */
[----:B------:R-:W-:-:S04]  /*0450*/  UISETP.EQ.OR.EX UP2, UPT, UR7, URZ, !UP0, UP1 ;  /* 0x000000ff0700728c */ /* 0x000fc8000c742710 */
[----:B------:R-:W-:-:S05]  /*0460*/  UP2UR UR53, UPR, URZ, 0x4 ;  /* 0x00000004ff357883 */ /* 0x000fca0008000000 */
[----:B------:R-:W-:Y:S07]  /*0470*/  BRA.U !UP2, `(.L_x_8) ;  /* 0x000000010a207547 */ /* 0x000fee000b800000 */
[----:B------:R-:W-:Y:S01]  /*0480*/  UISETP.NE.U32.AND UP2, UPT, UR6, URZ, UPT ;  /* 0x000000ff0600728c */ /* 0x000fe2000bf45070 */
[----:B-----5:R-:W-:Y:S01]  /*0490*/  FSETP.NEU.AND P0, PT, R35, RZ, PT ;  /* 0x000000ff2300720b */ /* 0x020fe20003f0d000 */
[----:B------:R-:W-:Y:S02]  /*04a0*/  USEL UR6, URZ, 0xffffffff, UP0 ;  /* 0xffffffffff067887 */ /* 0x000fe40008000000 */
[----:B------:R-:W-:-:S10]  /*04b0*/  UISETP.NE.AND.EX UP2, UPT, UR7, URZ, UPT, UP2 ;  /* 0x000000ff0700728c */ /* 0x000fd4000bf45320 */
[----:B------:R-:W-:Y:S01]  /*04c0*/  VOTEU.ANY UP1, P0 ;  /* 0x0000000000ff7886 */ /* 0x000fe20000020100 */
[----:B------:R-:W-:-:S04]  /*04d0*/  @!UP2 USEL UR6, URZ, 0xffffffff, UP1 ;  /* 0xffffffffff06a887 */ /* 0x000fc80008800000 */
[----:B------:R-:W-:-:S04]  /*04e0*/  ULOP3.LUT UR6, UR6, 0x1, URZ, 0xc0, !UPT ;  /* 0x0000000106067892 */ /* 0x000fc8000f8ec0ff */
[----:B------:R-:W-:-:S11]  /*04f0*/  UISETP.NE.U32.AND UP5, UPT, UR6, 0x1, UPT ;  /* 0x000000010600788c */ /* 0x000fd6000bfa5070 */
.L_x_8:
[----:B------:R-:W3:Y:S01]  /*0500*/  SHFL.IDX PT, R0, R70, RZ, 0x1f ;  /* 0x00001fff46007589 */ /* 0x000ee200000e0000 */
[----:B------:R-:W-:-:S04]  /*0510*/  UISETP.NE.AND UP1, UPT, UR10, 0x2, UPT ;  /* 0x000000020a00788c */ /* 0x000fc8000bf25270 */
[----:B------:R-:W-:Y:S02]  /*0520*/  UISETP.EQ.AND UP2, UPT, UR5, URZ, !UP1 ;  /* 0x000000ff0500728c */ /* 0x000fe4000cf42270 */
[----:B------:R-:W-:-:S04]  /*0530*/  USEL UR7, URZ, 0x1, UP1 ;  /* 0x00000001ff077887 */ /* 0x000fc80008800000 */
[----:B------:R-:W-:Y:S02]  /*0540*/  PLOP3.LUT P5, PT, P1, PT, UP2, 0x80, 0x8 ;  /* 0x000000000008781c */ /* 0x000fe40000faf028 */
[----:B---3--:R-:W-:-:S13]  /*0550*/  ISETP.NE.AND P0, PT, R0, RZ, PT ;  /* 0x000000ff0000720c */ /* 0x008fda0003f05270 */
[----:B------:R-:W-:Y:S05]  /*0560*/  @P0 BRA `(.L_x_9) ;  /* 0x00000000003c0947 */ /* 0x000fea0003800000 */
[----:B------:R-:W-:Y:S01]  /*0570*/  UMOV UR8, 0x400 ;  /* 0x0000040000087882 */ /* 0x000fe20000000000 */
[----:B------:R-:W-:Y:S01]  /*0580*/  UMOV UR6, 0x1 ;  /* 0x0000000100067882 */ /* 0x000fe20000000000 */
[----:B------:R-:W-:Y:S02]  /*0590*/  ULEA UR8, UR37, UR8, 0x18 ;  /* 0x0000000825087291 */ /* 0x000fe4000f8ec0ff */
[----:B------:R-:W-:-:S04]  /*05a0*/  UIADD3 UR12, UPT, UPT, -UR6, 0x100000, URZ ;  /* 0x00100000060c7890 */ /* 0x000fc8000fffe1ff */
[----:B------:R-:W-:Y:S02]  /*05b0*/  USHF.L.U32 UR13, UR12, 0xb, URZ ;  /* 0x0000000b0c0d7899 */ /* 0x000fe400080006ff */
[----:B------:R-:W-:Y:S01]  /*05c0*/  USHF.L.U32 UR12, UR12, 0x1, URZ ;  /* 0x000000010c0c7899 */ /* 0x000fe200080006ff */
[----:B------:R-:W-:Y:S01]  /*05d0*/  ELECT P0, URZ, PT ;  /* 0x0000000000ff782f */ /* 0x000fe20003800000 */
[----:B------:R-:W3:Y:S10]  /*05e0*/  FENCE.VIEW.ASYNC.S ;  /* 0x00000000000073c6 */ /* 0x000ef40000000000 */
[----:B---3--:R3:W4:Y:S01]  /*05f0*/  SYNCS.EXCH.64 URZ, [UR8], UR12 ;  /* 0x0000000c08ff75b2 */ /* 0x0087220008000100 */
[----:B------:R3:W1:Y:S01]  /*0600*/  SYNCS.EXCH.64 URZ, [UR8+0x18], UR12 ;  /* 0x0000180c08ff75b2 */ /* 0x0006620008000100 */
[----:B------:R3:W1:Y:S01]  /*0610*/  SYNCS.EXCH.64 URZ, [UR8+0x8], UR12 ;  /* 0x0000080c08ff75b2 */ /* 0x0006620008000100 */
[----:B------:R3:W1:Y:S01]  /*0620*/  SYNCS.EXCH.64 URZ, [UR8+0x20], UR12 ;  /* 0x0000200c08ff75b2 */ /* 0x0006620008000100 */
[----:B------:R3:W1:Y:S01]  /*0630*/  SYNCS.EXCH.64 URZ, [UR8+0x10], UR12 ;  /* 0x0000100c08ff75b2 */ /* 0x0006620008000100 */
[----:B------:R3:W1:Y:S01]  /*0640*/  SYNCS.EXCH.64 URZ, [UR8+0x28], UR12 ;  /* 0x0000280c08ff75b2 */ /* 0x0006620008000100 */
[----:B------:R-:W-:Y:S01]  /*0650*/  NOP ;  /* 0x0000000000007918 */ /* 0x000fe20000000000 */
.L_x_9:
[----:B------:R-:W2:Y:S01]  /*0660*/  SHFL.IDX PT, R0, R70, RZ, 0x1f ;  /* 0x00001fff46007589 */ /* 0x000ea200000e0000 */
[----:B------:R-:W-:Y:S01]  /*0670*/  NOP ;  /* 0x0000000000007918 */ /* 0x000fe20000000000 */
[----:B--2---:R-:W-:-:S13]  /*0680*/  ISETP.NE.AND P0, PT, R0, 0x1, PT ;  /* 0x000000010000780c */ /* 0x004fda0003f05270 */
[----:B------:R-:W-:Y:S05]  /*0690*/  @P0 BRA `(.L_x_10) ;  /* 0x00000000004c0947 */ /* 0x000fea0003800000 */
[----:B------:R-:W-:Y:S01]  /*06a0*/  UMOV UR9, 0x400 ;  /* 0x0000040000097882 */ /* 0x000fe20000000000 */
[----:B---3--:R-:W-:Y:S01]  /*06b0*/  UMOV UR8, 0x20 ;  /* 0x0000002000087882 */ /* 0x008fe20000000000 */
[----:B------:R-:W-:Y:S01]  /*06c0*/  UMOV UR6, 0x80 ;  /* 0x0000008000067882 */ /* 0x000fe20000000000 */
[----:B------:R-:W-:Y:S02]  /*06d0*/  ULEA UR9, UR37, UR9, 0x18 ;  /* 0x0000000925097291 */ /* 0x000fe4000f8ec0ff */
[----:B------:R-:W-:-:S04]  /*06e0*/  UIADD3 UR12, UPT, UPT, -UR8, 0x100000, URZ ;  /* 0x00100000080c7890 */ /* 0x000fc8000fffe1ff */
[----:B------:R-:W-:Y:S02]  /*06f0*/  USHF.L.U32 UR13, UR12, 0xb, URZ ;  /* 0x0000000b0c0d7899 */ /* 0x000fe400080006ff */
[----:B------:R-:W-:Y:S02]  /*0700*/  USHF.L.U32 UR12, UR12, 0x1, URZ ;  /* 0x000000010c0c7899 */ /* 0x000fe400080006ff */
[----:B------:R-:W-:-:S04]  /*0710*/  UIADD3 UR14, UPT, UPT, -UR6, 0x100000, URZ ;  /* 0x00100000060e7890 */ /* 0x000fc8000fffe1ff */
[----:B------:R-:W-:Y:S02]  /*0720*/  USHF.L.U32 UR15, UR14, 0xb, URZ ;  /* 0x0000000b0e0f7899 */ /* 0x000fe400080006ff */
[----:B------:R-:W-:Y:S01]  /*0730*/  USHF.L.U32 UR14, UR14, 0x1, URZ ;  /* 0x000000010e0e7899 */ /* 0x000fe200080006ff */
[----:B------:R-:W-:Y:S01]  /*0740*/  ELECT P0, URZ, PT ;  /* 0x0000000000ff782f */ /* 0x000fe20003800000 */
[----:B------:R-:W2:Y:S02]  /*0750*/  FENCE.VIEW.ASYNC.S ;  /* 0x00000000000073c6 */ /* 0x000ea40000000000 */
[----:B--2---:R2:W3:Y:S08]  /*0760*/  SYNCS.EXCH.64 URZ, [UR9+0x30], UR12 ;  /* 0x0000300c09ff75b2 */ /* 0x0044f00008000100 */
[----:B------:R2:W1:Y:S01]  /*0770*/  SYNCS.EXCH.64 URZ, [UR9+0x48], UR14 ;  /* 0x0000480e09ff75b2 */ /* 0x0004620008000100 */
[----:B------:R2:W1:Y:S01]  /*0780*/  SYNCS.EXCH.64 URZ, [UR9+0x38], UR12 ;  /* 0x0000380c09ff75b2 */ /* 0x0004620008000100 */
[----:B------:R2:W1:Y:S01]  /*0790*/  SYNCS.EXCH.64 URZ, [UR9+0x50], UR14 ;  /* 0x0000500e09ff75b2 */ /* 0x0004620008000100 */
[----:B------:R2:W1:Y:S01]  /*07a0*/  SYNCS.EXCH.64 URZ, [UR9+0x40], UR12 ;  /* 0x0000400c09ff75b2 */ /* 0x0004620008000100 */
[----:B------:R2:W1:Y:S01]  /*07b0*/  SYNCS.EXCH.64 URZ, [UR9+0x58], UR14 ;  /* 0x0000580e09ff75b2 */ /* 0x0004620008000100 */
[----:B------:R-:W-:Y:S01]  /*07c0*/  NOP ;  /* 0x0000000000007918 */ /* 0x000fe20000000000 */
.L_x_10:
[----:B------:R-:W4:Y:S01]  /*07d0*/  SHFL.IDX PT, R0, R70, RZ, 0x1f ;  /* 0x00001fff46007589 */ /* 0x000f2200000e0000 */
[----:B------:R-:W-:Y:S01]  /*07e0*/  NOP ;  /* 0x0000000000007918 */ /* 0x000fe20000000000 */
[----:B----4-:R-:W-:-:S13]  /*07f0*/  ISETP.NE.AND P0, PT, R0, 0x3, PT ;  /* 0x000000030000780c */ /* 0x010fda0003f05270 */
[----:B------:R-:W-:Y:S05]  /*0800*/  @P0 BRA `(.L_x_11) ;  /* 0x00000000002c0947 */ /* 0x000fea0003800000 */
[----:B---3--:R-:W-:Y:S01]  /*0810*/  UMOV UR8, 0x400 ;  /* 0x0000040000087882 */ /* 0x008fe20000000000 */
[----:B------:R-:W-:Y:S01]  /*0820*/  UMOV UR6, 0x20 ;  /* 0x0000002000067882 */ /* 0x000fe20000000000 */
[----:B------:R-:W-:Y:S02]  /*0830*/  ULEA UR8, UR37, UR8, 0x18 ;  /* 0x0000000825087291 */ /* 0x000fe4000f8ec0ff */
[----:B--2---:R-:W-:-:S04]  /*0840*/  UIADD3 UR12, UPT, UPT, -UR6, 0x100000, URZ ;  /* 0x00100000060c7890 */ /* 0x004fc8000fffe1ff */
[----:B------:R-:W-:Y:S02]  /*0850*/  USHF.L.U32 UR13, UR12, 0xb, URZ ;  /* 0x0000000b0c0d7899 */ /* 0x000fe400080006ff */
[----:B------:R-:W-:Y:S01]  /*0860*/  USHF.L.U32 UR12, UR12, 0x1, URZ ;  /* 0x000000010c0c7899 */ /* 0x000fe200080006ff */
[----:B------:R-:W-:Y:S01]  /*0870*/  ELECT P0, URZ, PT ;  /* 0x0000000000ff782f */ /* 0x000fe20003800000 */
[----:B------:R-:W2:Y:S10]  /*0880*/  FENCE.VIEW.ASYNC.S ;  /* 0x00000000000073c6 */ /* 0x000eb40000000000 */
[----:B--2---:R4:W2:Y:S01]  /*0890*/  SYNCS.EXCH.64 URZ, [UR8+0x60], UR12 ;  /* 0x0000600c08ff75b2 */ /* 0x0048a20008000100 */
[----:B------:R4:W3:Y:S02]  /*08a0*/  SYNCS.EXCH.64 URZ, [UR8+0x68], UR12 ;  /* 0x0000680c08ff75b2 */ /* 0x0008e40008000100 */
[----:B----4-:R-:W-:Y:S01]  /*08b0*/  NOP ;  /* 0x0000000000007918 */ /* 0x010fe20000000000 */
.L_x_11:
[----:B------:R-:W4:Y:S01]  /*08c0*/  SHFL.IDX PT, R0, R70, RZ, 0x1f ;  /* 0x00001fff46007589 */ /* 0x000f2200000e0000 */
[----:B------:R-:W-:Y:S01]  /*08d0*/  NOP ;  /* 0x0000000000007918 */ /* 0x000fe20000000000 */
[----:B----4-:R-:W-:-:S13]  /*08e0*/  ISETP.NE.AND P0, PT, R0, 0x4, PT ;  /* 0x000000040000780c */ /* 0x010fda0003f05270 */
[----:B------:R-:W-:Y:S05]  /*08f0*/  @P0 BRA `(.L_x_12) ;  /* 0x0000000000480947 */ /* 0x000fea0003800000 */
[----:B--2---:R-:W-:Y:S01]  /*0900*/  UMOV UR9, 0x1e0 ;  /* 0x000001e000097882 */ /* 0x004fe20000000000 */
[----:B---3--:R-:W-:Y:S01]  /*0910*/  UMOV UR8, 0x400 ;  /* 0x0000040000087882 */ /* 0x008fe20000000000 */
[----:B------:R-:W-:Y:S01]  /*0920*/  USEL UR9, UR9, 0x1a0, UP5 ;  /* 0x000001a009097887 */ /* 0x000fe2000a800000 */
        /* <DEDUP_REMOVED lines=10> */
[----:B--2---:R4:W2:Y:S08]  /*09d0*/  SYNCS.EXCH.64 URZ, [UR8+0x70], UR12 ;  /* 0x0000700c08ff75b2 */ /* 0x0048b00008000100 */
[----:B------:R4:W3:Y:S01]  /*09e0*/  SYNCS.EXCH.64 URZ, [UR8+0x80], UR14 ;  /* 0x0000800e08ff75b2 */ /* 0x0008e20008000100 */
[----:B------:R4:W1:Y:S01]  /*09f0*/  SYNCS.EXCH.64 URZ, [UR8+0x78], UR12 ;  /* 0x0000780c08ff75b2 */ /* 0x0008620008000100 */
[----:B------:R4:W1:Y:S02]  /*0a00*/  SYNCS.EXCH.64 URZ, [UR8+0x88], UR14 ;  /* 0x0000880e08ff75b2 */ /* 0x0008640008000100 */
[----:B----4-:R-:W-:Y:S01]  /*0a10*/  NOP ;  /* 0x0000000000007918 */ /* 0x010fe20000000000 */
.L_x_12:
[----:B------:R-:W4:Y:S01]  /*0a20*/  SHFL.IDX PT, R0, R70, RZ, 0x1f ;  /* 0x00001fff46007589 */ /* 0x000f2200000e0000 */
[----:B------:R-:W-:Y:S01]  /*0a30*/  NOP ;  /* 0x0000000000007918 */ /* 0x000fe20000000000 */
[----:B----4-:R-:W-:-:S13]  /*0a40*/  ISETP.NE.AND P0, PT, R0, 0x5, PT ;  /* 0x000000050000780c */ /* 0x010fda0003f05270 */
[----:B------:R-:W-:Y:S05]  /*0a50*/  @P0 BRA `(.L_x_13) ;  /* 0x0000000000540947 */ /* 0x000fea0003800000 */
[----:B--2---:R-:W-:Y:S01]  /*0a60*/  UMOV UR9, 0x400 ;  /* 0x0000040000097882 */ /* 0x004fe20000000000 */
        /* <DEDUP_REMOVED lines=14> */
[----:B------:R4:W1:Y:S01]  /*0b50*/  SYNCS.EXCH.64 URZ, [UR9+0xb8], UR14 ;  /* 0x0000b80e09ff75b2 */ /* 0x0008620008000100 */
[----:B------:R4:W1:Y:S01]  /*0b60*/  SYNCS.EXCH.64 URZ, [UR9+0xa0], UR12 ;  /* 0x0000a00c09ff75b2 */ /* 0x0008620008000100 */
[----:B------:R4:W1:Y:S01]  /*0b70*/  SYNCS.EXCH.64 URZ, [UR9+0xc0], UR14 ;  /* 0x0000c00e09ff75b2 */ /* 0x0008620008000100 */
[----:B------:R4:W1:Y:S01]  /*0b80*/  SYNCS.EXCH.64 URZ, [UR9+0xa8], UR12 ;  /* 0x0000a80c09ff75b2 */ /* 0x0008620008000100 */
[----:B------:R4:W1:Y:S02]  /*0b90*/  SYNCS.EXCH.64 URZ, [UR9+0xc8], UR14 ;  /* 0x0000c80e09ff75b2 */ /* 0x0008640008000100 */
[----:B----4-:R-:W-:Y:S01]  /*0ba0*/  NOP ;  /* 0x0000000000007918 */ /* 0x010fe20000000000 */
.L_x_13:
[----:B------:R-:W4:Y:S01]  /*0bb0*/  SHFL.IDX PT, R0, R70, RZ, 0x1f ;  /* 0x00001fff46007589 */ /* 0x000f2200000e0000 */
[----:B------:R-:W-:Y:S01]  /*0bc0*/  ISETP.NE.OR P1, PT, RZ, UR10, !P1 ;  /* 0x0000000aff007c0c */ /* 0x000fe2000cf25670 */
        /* <DEDUP_REMOVED lines=12> */
[----:B------:R4:W3:Y:S01]  /*0c90*/  SYNCS.EXCH.64 URZ, [UR8+0xe0], UR12 ;  /* 0x0000e00c08ff75b2 */ /* 0x0008e20008000100 */
[----:B------:R4:W1:Y:S01]  /*0ca0*/  SYNCS.EXCH.64 URZ, [UR8+0xd8], UR12 ;  /* 0x0000d80c08ff75b2 */ /* 0x0008620008000100 */
[----:B------:R4:W1:Y:S02]  /*0cb0*/  SYNCS.EXCH.64 URZ, [UR8+0xe8], UR12 ;  /* 0x0000e80c08ff75b2 */ /* 0x0008640008000100 */
[----:B----4-:R-:W-:Y:S01]  /*0cc0*/  NOP ;  /* 0x0000000000007918 */ /* 0x010fe20000000000 */
.L_x_14:
[----:B------:R-:W-:Y:S01]  /*0cd0*/  VOTEU.ALL UP1, P1 ;  /* 0x0000000000ff7886 */ /* 0x000fe20000820000 */
[----:B---3--:R-:W3:Y:S01]  /*0ce0*/  LDCU UR8, c[0x0][0x36c] ;  /* 0x00006d80ff0877ac */ /* 0x008ee20008000800 */
[----:B------:R-:W-:Y:S01]  /*0cf0*/  NOP ;  /* 0x0000000000007918 */ /* 0x000fe20000000000 */
[----:B------:R-:W-:Y:S01]  /*0d00*/  LOP3.LUT R10, R74, 0x1f, RZ, 0xc0, !PT ;  /* 0x0000001f4a0a7812 */ /* 0x000fe200078ec0ff */
[----:B--2---:R-:W-:Y:S01]  /*0d10*/  UMOV UR12, 0x20 ;  /* 0x00000020000c7882 */ /* 0x004fe20000000000 */
[----:B------:R-:W-:Y:S01]  /*0d20*/  @!UP1 UMOV UR6, 0x400 ;  /* 0x0000040000069882 */ /* 0x000fe20000000000 */
[----:B------:R-:W-:-:S04]  /*0d30*/  @!UP1 UIADD3 UR12, UPT, UPT, -UR12, 0x100000, URZ ;  /* 0x001000000c0c9890 */ /* 0x000fc8000fffe1ff */
[----:B------:R-:W-:Y:S02]  /*0d40*/  @!UP1 USHF.L.U32 UR13, UR12, 0xb, URZ ;  /* 0x0000000b0c0d9899 */ /* 0x000fe400080006ff */
[----:B------:R-:W-:Y:S02]  /*0d50*/  @!UP1 USHF.L.U32 UR12, UR12, 0x1, URZ ;  /* 0x000000010c0c9899 */ /* 0x000fe400080006ff */
[----:B------:R-:W-:Y:S01]  /*0d60*/  @!UP1 ULEA UR6, UR37, UR6, 0x18 ;  /* 0x0000000625069291 */ /* 0x000fe2000f8ec0ff */
[----:B------:R-:W-:Y:S01]  /*0d70*/  VOTEU.ALL UP1, P1 ;  /* 0x0000000000ff7886 */ /* 0x000fe20000820000 */
[----:B------:R-:W-:Y:S01]  /*0d80*/  UISETP.NE.AND UP4, UPT, UR10, URZ, UPT ;  /* 0x000000ff0a00728c */ /* 0x000fe2000bf85270 */
[----:B------:R-:W2:Y:S09]  /*0d90*/  FENCE.VIEW.ASYNC.S ;  /* 0x00000000000073c6 */ /* 0x000eb20000000000 */
[----:B--2---:R2:W4:Y:S01]  /*0da0*/  @!UP1 SYNCS.EXCH.64 URZ, [UR6+0xf0], UR12 ;  /* 0x0000f00c06ff95b2 */ /* 0x0045220008000100 */
[----:B---3--:R-:W-:-:S09]  /*0db0*/  UISETP.EQ.U32.AND UP1, UPT, UR8, 0x1, UPT ;  /* 0x000000010800788c */ /* 0x008fd2000bf22070 */
[----:B------:R-:W-:Y:S05]  /*0dc0*/  BRA.U !UP1, `(.L_x_15) ;  /* 0x0000000109087547 */ /* 0x000fea000b800000 */
[----:B-1--4-:R-:W-:Y:S01]  /*0dd0*/  UCGABAR_ARV ;  /* 0x00000000000079c7 */ /* 0x012fe20008000000 */
[----:B------:R-:W-:Y:S05]  /*0de0*/  BRA `(.L_x_16) ;  /* 0x0000000000047947 */ /* 0x000fea0003800000 */
.L_x_15:
[----:B-1--4-:R-:W-:Y:S01]  /*0df0*/  NOP ;  /* 0x0000000000007918 */ /* 0x012fe20000000000 */
.L_x_16:
[----:B------:R-:W1:Y:S01]  /*0e00*/  S2R R11, SR_CTAID.X ;  /* 0x00000000000b7919 */ /* 0x000e620000002500 */
[----:B------:R-:W-:-:S05]  /*0e10*/  CS2R.32 R60, SR_CgaSize ;  /* 0x00000000003c7805 */ /* 0x000fca0000008a00 */
[----:B------:R-:W-:-:S05]  /*0e20*/  IMAD R60, R60, -0xa0, RZ ;  /* 0xffffff603c3c7824 */ /* 0x000fca00078e02ff */
[----:B------:R-:W-:-:S14]  /*0e30*/  R2UR UR8, R60 ;  /* 0x000000003c0872ca */ /* 0x000fdc00000e0000 */
[----:B------:R-:W3:Y:S01]  /*0e40*/  LDCU UR8, c[0x0][UR8+0x2b0] ;  /* 0x00005600080877ac */ /* 0x000ee20008000800 */
[----:B------:R-:W-:-:S05]  /*0e50*/  CS2R.32 R0, SR_CgaSize ;  /* 0x0000000000007805 */ /* 0x000fca0000008a00 */
[----:B------:R-:W-:-:S06]  /*0e60*/  IMAD R0, R0, -0xa0, RZ ;  /* 0xffffff6000007824 */ /* 0x000fcc00078e02ff */
[----:B------:R-:W4:Y:S01]  /*0e70*/  LDC R0, c[0x0][R0+0x2a0] ;  /* 0x0000a80000007b82 */ /* 0x000f220000000800 */
[----:B------:R-:W-:Y:S01]  /*0e80*/  PRMT R8, RZ, 0x7610, R8 ;  /* 0x00007610ff087816 */ /* 0x000fe20000000008 */
[----:B------:R-:W3:Y:S01]  /*0e90*/  S2R R20, SR_CTAID.Y ;  /* 0x0000000000147919 */ /* 0x000ee20000002600 */
[----:B------:R-:W-:-:S05]  /*0ea0*/  CS2R.32 R60, SR_CgaSize ;  /* 0x00000000003c7805 */ /* 0x000fca0000008a00 */
[----:B------:R-:W-:-:S05]  /*0eb0*/  IMAD R60, R60, -0xa0, RZ ;  /* 0xffffff603c3c7824 */ /* 0x000fca00078e02ff */
[----:B--2---:R-:W-:-:S14]  /*0ec0*/  R2UR UR6, R60 ;  /* 0x000000003c0672ca */ /* 0x004fdc00000e0000 */
[----:B------:R-:W2:Y:S01]  /*0ed0*/  LDCU UR6, c[0x0][UR6+0x2b4] ;  /* 0x00005680060677ac */ /* 0x000ea20008000800 */
[----:B------:R-:W-:Y:S01]  /*0ee0*/  UISETP.NE.AND UP2, UPT, UR10, 0x2, UPT ;  /* 0x000000020a00788c */ /* 0x000fe2000bf45270 */
[----:B------:R-:W3:Y:S01]  /*0ef0*/  LDC R9, c[0x0][0xb24] ;  /* 0x0002c900ff097b82 */ /* 0x000ee20000000800 */
[----:B------:R-:W-:-:S05]  /*0f00*/  CS2R.32 R58, SR_CgaSize ;  /* 0x00000000003a7805 */ /* 0x000fca0000008a00 */
[----:B------:R-:W-:-:S06]  /*0f10*/  IMAD R58, R58, -0xa0, RZ ;  /* 0xffffff603a3a7824 */ /* 0x000fcc00078e02ff */
[----:B------:R-:W4:Y:S08]  /*0f20*/  LDC R58, c[0x0][R58+0x2a4] ;  /* 0x0000a9003a3a7b82 */ /* 0x000f300000000800 */
[----:B------:R-:W4:Y:S01]  /*0f30*/  LDC R26, c[0x0][0xb24] ;  /* 0x0002c900ff1a7b82 */ /* 0x000f220000000800 */
[----:B-1----:R-:W-:Y:S01]  /*0f40*/  I2FP.F32.U32 R4, R11 ;  /* 0x0000000b00047245 */ /* 0x002fe20000201000 */
[----:B------:R-:W-:-:S06]  /*0f50*/  IMAD.MOV.U32 R21, RZ, RZ, R11 ;  /* 0x000000ffff157224 */ /* 0x000fcc00078e000b */
[----:B------:R-:W1:Y:S01]  /*0f60*/  S2UR UR36, SR_CTAID.Z ;  /* 0x00000000002479c3 */ /* 0x000e620000002700 */
[----:B---3--:R-:W-:Y:S02]  /*0f70*/  ISETP.GE.AND P0, PT, R9, 0x1, PT ;  /* 0x000000010900780c */ /* 0x008fe40003f06270 */
[----:B------:R-:W-:Y:S01]  /*0f80*/  I2FP.F32.U32 R2, R20 ;  /* 0x0000001400027245 */ /* 0x000fe20000201000 */
[----:B------:R-:W-:-:S04]  /*0f90*/  FMUL R4, R4, UR8 ;  /* 0x0000000804047c20 */ /* 0x000fc80008400000 */
[----:B--2---:R-:W-:Y:S01]  /*0fa0*/  FMUL R2, R2, UR6 ;  /* 0x0000000602027c20 */ /* 0x004fe20008400000 */
[----:B------:R-:W2:Y:S01]  /*0fb0*/  F2I.U32.TRUNC.NTZ R60, R4 ;  /* 0x00000004003c7305 */ /* 0x000ea2000020f000 */
[----:B------:R-:W3:Y:S07]  /*0fc0*/  LDCU UR6, c[0x0][0xb30] ;  /* 0x00016600ff0677ac */ /* 0x000eee0008000800 */
[----:B------:R-:W1:Y:S01]  /*0fd0*/  F2I.U32.TRUNC.NTZ R3, R2 ;  /* 0x0000000200037305 */ /* 0x000e62000020f000 */
[----:B--2---:R-:W-:-:S04]  /*0fe0*/  IMAD.MOV R60, RZ, RZ, -R60 ;  /* 0x000000ffff3c7224 */ /* 0x004fc800078e0a3c */
[----:B----4-:R-:W-:Y:S01]  /*0ff0*/  IMAD R60, R0, R60, R11 ;  /* 0x0000003c003c7224 */ /* 0x010fe200078e020b */
[----:B------:R-:W-:Y:S01]  /*1000*/  PRMT R0, RZ, 0x7610, R0 ;  /* 0x00007610ff007816 */ /* 0x000fe20000000000 */
[----:B---3--:R-:W-:Y:S01]  /*1010*/  UISETP.NE.AND UP3, UPT, UR6, 0x1, UPT ;  /* 0x000000010600788c */ /* 0x008fe2000bf65270 */
[----:B-1----:R-:W-:-:S05]  /*1020*/  IADD3 R3, PT, PT, -R3, RZ, RZ ;  /* 0x000000ff03037210 */ /* 0x002fca0007ffe1ff */
[----:B------:R-:W-:Y:S01]  /*1030*/  IMAD R58, R58, R3, R20 ;  /* 0x000000033a3a7224 */ /* 0x000fe200078e0214 */
[----:B------:R-:W-:Y:S06]  /*1040*/  BRA.U UP4, `(.L_x_17) ;  /* 0x0000000104247547 */ /* 0x000fec000b800000 */
[----:B------:R-:W-:Y:S01]  /*1050*/  ISETP.NE.AND P1, PT, R58, RZ, PT ;  /* 0x000000ff3a00720c */ /* 0x000fe20003f25270 */
[----:B------:R-:W-:Y:S01]  /*1060*/  IMAD.MOV.U32 R0, RZ, RZ, 0x3 ;  /* 0x00000003ff007424 */ /* 0x000fe200078e00ff */
[C---:B------:R-:W-:Y:S02]  /*1070*/  LOP3.LUT R3, R60.reuse, 0xfffffffe, RZ, 0xc0, !PT ;  /* 0xfffffffe3c037812 */ /* 0x040fe400078ec0ff */
[----:B------:R-:W-:Y:S02]  /*1080*/  ISETP.LT.U32.OR P1, PT, R60, 0x2, !P1 ;  /* 0x000000023c00780c */ /* 0x000fe40004f21470 */
[----:B------:R-:W-:Y:S02]  /*1090*/  SHF.L.U32 R0, R0, R3, RZ ;  /* 0x0000000300007219 */ /* 0x000fe400000006ff */
[----:B------:R-:W-:Y:S02]  /*10a0*/  SEL R5, RZ, 0x1, !P1 ;  /* 0x00000001ff057807 */ /* 0x000fe40004800000 */
[----:B------:R-:W-:-:S05]  /*10b0*/  SEL R2, RZ, 0x2, !P1 ;  /* 0x00000002ff027807 */ /* 0x000fca0004800000 */
[----:B------:R-:W-:-:S05]  /*10c0*/  IMAD.IADD R2, R5, 0x1, R2 ;  /* 0x0000000105027824 */ /* 0x000fca00078e0202 */
[----:B------:R-:W-:Y:S02]  /*10d0*/  PRMT R8, R2, 0x7610, R8 ;  /* 0x0000761002087816 */ /* 0x000fe40000000008 */
.L_x_17:
[----:B------:R-:W-:Y:S05]  /*10e0*/  @!P0 BRA `(.L_x_18) ;  /* 0x0000000000b88947 */ /* 0x000fea0003800000 */
[----:B------:R-:W1:Y:S01]  /*10f0*/  LDC.64 R4, c[0x0][0xb18] ;  /* 0x0002c600ff047b82 */ /* 0x000e620000000a00 */
[----:B------:R-:W-:-:S07]  /*1100*/  ISETP.NE.AND P0, PT, R9, 0x1, PT ;  /* 0x000000010900780c */ /* 0x000fce0003f05270 */
[----:B------:R-:W2:Y:S08]  /*1110*/  LDC R14, c[0x0][0xb0c] ;  /* 0x0002c300ff0e7b82 */ /* 0x000eb00000000800 */
[----:B------:R-:W3:Y:S08]  /*1120*/  LDC R13, c[0x0][0x370] ;  /* 0x0000dc00ff0d7b82 */ /* 0x000ef00000000800 */
[----:B------:R-:W4:Y:S01]  /*1130*/  LDC R16, c[0x0][0x374] ;  /* 0x0000dd00ff107b82 */ /* 0x000f220000000800 */
[----:B-1----:R-:W-:-:S07]  /*1140*/  ISETP.NE.AND P1, PT, R4, 0x1, PT ;  /* 0x000000010400780c */ /* 0x002fce0003f25270 */
[----:B------:R-:W3:Y:S01]  /*1150*/  LDC.64 R6, c[0x0][0xb10] ;  /* 0x0002c400ff067b82 */ /* 0x000ee20000000a00 */
[----:B--2---:R-:W-:-:S07]  /*1160*/  ISETP.NE.AND P2, PT, R14, 0x1, PT ;  /* 0x000000010e00780c */ /* 0x004fce0003f45270 */
[----:B------:R-:W1:Y:S08]  /*1170*/  LDC R12, c[0x0][0xb20] ;  /* 0x0002c800ff0c7b82 */ /* 0x000e700000000800 */
[----:B------:R-:W2:Y:S01]  /*1180*/  LDC.64 R2, c[0x0][0xb28] ;  /* 0x0002ca00ff027b82 */ /* 0x000ea20000000a00 */
[----:B----4-:R-:W-:-:S04]  /*1190*/  IMAD.HI.U32 R15, R16, R5, RZ ;  /* 0x00000005100f7227 */ /* 0x010fc800078e00ff */
[----:B------:R-:W-:-:S04]  /*11a0*/  IMAD.HI.U32 R5, R20, R5, RZ ;  /* 0x0000000514057227 */ /* 0x000fc800078e00ff */
[----:B---3--:R-:W-:-:S04]  /*11b0*/  IMAD.HI.U32 R18, R13, R6, RZ ;  /* 0x000000060d127227 */ /* 0x008fc800078e00ff */
[C---:B------:R-:W-:Y:S01]  /*11c0*/  IMAD.HI.U32 R22, R11.reuse, R6, RZ ;  /* 0x000000060b167227 */ /* 0x040fe200078e00ff */
[-C--:B------:R-:W-:Y:S02]  /*11d0*/  @P2 SHF.R.U32.HI R13, RZ, R7.reuse, R18 ;  /* 0x00000007ff0d2219 */ /* 0x080fe40000011612 */
[-C--:B-1----:R-:W-:Y:S02]  /*11e0*/  @P1 SHF.R.U32.HI R16, RZ, R12.reuse, R15 ;  /* 0x0000000cff101219 */ /* 0x082fe4000001160f */
[----:B------:R-:W-:Y:S02]  /*11f0*/  SHF.R.U32.HI R5, RZ, R12, R5 ;  /* 0x0000000cff057219 */ /* 0x000fe40000011605 */
[----:B------:R-:W-:Y:S02]  /*1200*/  SHF.R.U32.HI R22, RZ, R7, R22 ;  /* 0x00000007ff167219 */ /* 0x000fe40000011616 */
[----:B------:R-:W-:Y:S01]  /*1210*/  SEL R5, R20, R5, !P1 ;  /* 0x0000000514057207 */ /* 0x000fe20004800000 */
[----:B--2---:R-:W-:Y:S01]  /*1220*/  IMAD.HI.U32 R18, R16, R2, RZ ;  /* 0x0000000210127227 */ /* 0x004fe200078e00ff */
[----:B------:R-:W-:-:S02]  /*1230*/  SEL R21, R11, R22, !P2 ;  /* 0x000000160b157207 */ /* 0x000fc40005000000 */
[----:B------:R-:W-:Y:S01]  /*1240*/  IADD3 R7, PT, PT, -R5, RZ, RZ ;  /* 0x000000ff05077210 */ /* 0x000fe20007ffe1ff */
[----:B------:R-:W-:Y:S01]  /*1250*/  IMAD.HI.U32 R6, R13, R2, RZ ;  /* 0x000000020d067227 */ /* 0x000fe200078e00ff */
[----:B------:R-:W-:-:S03]  /*1260*/  @P0 SHF.R.U32.HI R16, RZ, R3, R18 ;  /* 0x00000003ff100219 */ /* 0x000fc60000011612 */
[----:B------:R-:W-:Y:S01]  /*1270*/  IMAD R7, R4, R7, R20 ;  /* 0x0000000704077224 */ /* 0x000fe200078e0214 */
[----:B------:R-:W-:Y:S01]  /*1280*/  @P0 SHF.R.U32.HI R13, RZ, R3, R6 ;  /* 0x00000003ff0d0219 */ /* 0x000fe20000011606 */
[----:B------:R-:W-:-:S04]  /*1290*/  IMAD R16, R16, R9, RZ ;  /* 0x0000000910107224 */ /* 0x000fc800078e02ff */
[----:B------:R-:W-:Y:S01]  /*12a0*/  IMAD R6, R13, R9, RZ ;  /* 0x000000090d067224 */ /* 0x000fe200078e02ff */
[----:B------:R-:W-:-:S04]  /*12b0*/  ISETP.GE.AND P1, PT, R5, R16, PT ;  /* 0x000000100500720c */ /* 0x000fc80003f26270 */
[----:B------:R-:W-:Y:S01]  /*12c0*/  ISETP.GE.OR P1, PT, R21, R6, P1 ;  /* 0x000000061500720c */ /* 0x000fe20000f26670 */
[----:B------:R-:W-:-:S05]  /*12d0*/  IMAD.HI.U32 R6, R5, R2, RZ ;  /* 0x0000000205067227 */ /* 0x000fca00078e00ff */
[----:B------:R-:W-:-:S04]  /*12e0*/  SHF.R.U32.HI R6, RZ, R3, R6 ;  /* 0x00000003ff067219 */ /* 0x000fc80000011606 */
[----:B------:R-:W-:-:S03]  /*12f0*/  SEL R6, R5, R6, !P0 ;  /* 0x0000000605067207 */ /* 0x000fc60004000000 */
[----:B------:R-:W-:Y:S01]  /*1300*/  @!P1 IMAD.HI.U32 R12, R21, R2, RZ ;  /* 0x00000002150c9227 */ /* 0x000fe200078e00ff */
[----:B------:R-:W-:-:S04]  /*1310*/  IADD3 R2, PT, PT, -R6, RZ, RZ ;  /* 0x000000ff06027210 */ /* 0x000fc80007ffe1ff */
[----:B------:R-:W-:Y:S01]  /*1320*/  @!P1 SHF.R.U32.HI R12, RZ, R3, R12 ;  /* 0x00000003ff0c9219 */ /* 0x000fe2000001160c */
[----:B------:R-:W-:-:S03]  /*1330*/  IMAD R2, R9, R2, R5 ;  /* 0x0000000209027224 */ /* 0x000fc600078e0205 */
[----:B------:R-:W-:-:S05]  /*1340*/  @!P1 SEL R3, R21, R12, !P0 ;  /* 0x0000000c15039207 */ /* 0x000fca0004000000 */
[--C-:B------:R-:W-:Y:S02]  /*1350*/  @!P1 IMAD.IADD R6, R6, 0x1, -R3.reuse ;  /* 0x0000000106069824 */ /* 0x100fe400078e0a03 */
[----:B------:R-:W-:Y:S01]  /*1360*/  @!P1 IMAD R3, R2, R13, R3 ;  /* 0x0000000d02039224 */ /* 0x000fe200078e0203 */
[----:B------:R-:W-:Y:S01]  /*1370*/  IADD3 R2, PT, PT, -R21, RZ, RZ ;  /* 0x000000ff15027210 */ /* 0x000fe20007ffe1ff */
[----:B------:R-:W-:Y:S02]  /*1380*/  @!P1 IMAD R5, R6, R9, R21 ;  /* 0x0000000906059224 */ /* 0x000fe400078e0215 */
[----:B------:R-:W-:Y:S02]  /*1390*/  @!P1 IMAD.MOV.U32 R21, RZ, RZ, R3 ;  /* 0x000000ffff159224 */ /* 0x000fe400078e0003 */
[----:B------:R-:W-:Y:S02]  /*13a0*/  IMAD R2, R14, R2, R11 ;  /* 0x000000020e027224 */ /* 0x000fe400078e020b */
[----:B------:R-:W-:-:S02]  /*13b0*/  IMAD R20, R5, R4, R7 ;  /* 0x0000000405147224 */ /* 0x000fc400078e0207 */
[----:B------:R-:W-:Y:S02]  /*13c0*/  IMAD R21, R21, R14, R2 ;  /* 0x0000000e15157224 */ /* 0x000fe400078e0202 */
.L_x_18:
[----:B------:R-:W-:Y:S05]  /*13d0*/  BRA.U UP3, `(.L_x_19) ;  /* 0x0000000103407547 */ /* 0x000fea000b800000 */
[----:B------:R-:W1:Y:S08]  /*13e0*/  LDC.64 R4, c[0x0][0xb10] ;  /* 0x0002c400ff047b82 */ /* 0x000e700000000a00 */
[----:B------:R-:W2:Y:S08]  /*13f0*/  LDC.64 R2, c[0x0][0xb18] ;  /* 0x0002c600ff027b82 */ /* 0x000eb00000000a00 */
[----:B------:R-:W3:Y:S08]  /*1400*/  LDC R6, c[0x0][0xb20] ;  /* 0x0002c800ff067b82 */ /* 0x000ef00000000800 */
[----:B------:R-:W4:Y:S01]  /*1410*/  LDC R12, c[0x0][0xb0c] ;  /* 0x0002c300ff0c7b82 */ /* 0x000f220000000800 */
[----:B-1----:R-:W-:-:S05]  /*1420*/  IMAD.HI.U32 R4, R21, R4, RZ ;  /* 0x0000000415047227 */ /* 0x002fca00078e00ff */
[----:B------:R-:W-:Y:S01]  /*1430*/  SHF.R.U32.HI R4, RZ, R5, R4 ;  /* 0x00000005ff047219 */ /* 0x000fe20000011604 */
[----:B--2---:R-:W-:Y:S01]  /*1440*/  IMAD.HI.U32 R3, R20, R3, RZ ;  /* 0x0000000314037227 */ /* 0x004fe200078e00ff */
[----:B------:R-:W-:-:S04]  /*1450*/  ISETP.NE.AND P0, PT, R2, 0x1, PT ;  /* 0x000000010200780c */ /* 0x000fc80003f05270 */
[----:B---3--:R-:W-:-:S04]  /*1460*/  SHF.R.U32.HI R3, RZ, R6, R3 ;  /* 0x00000006ff037219 */ /* 0x008fc80000011603 */
[----:B------:R-:W-:Y:S02]  /*1470*/  SEL R3, R20, R3, !P0 ;  /* 0x0000000314037207 */ /* 0x000fe40004000000 */
[----:B----4-:R-:W-:-:S04]  /*1480*/  ISETP.NE.AND P1, PT, R12, 0x1, PT ;  /* 0x000000010c00780c */ /* 0x010fc80003f25270 */
[----:B------:R-:W-:-:S05]  /*1490*/  SEL R6, R21, R4, !P1 ;  /* 0x0000000415067207 */ /* 0x000fca0004800000 */
[----:B------:R-:W-:Y:S02]  /*14a0*/  IMAD.IADD R4, R3, 0x1, -R6 ;  /* 0x0000000103047824 */ /* 0x000fe400078e0a06 */
[----:B------:R-:W-:Y:S02]  /*14b0*/  IMAD.IADD R3, R6, 0x1, -R3 ;  /* 0x0000000106037824 */ /* 0x000fe400078e0a03 */
[----:B------:R-:W-:Y:S02]  /*14c0*/  IMAD R21, R4, R12, R21 ;  /* 0x0000000c04157224 */ /* 0x000fe400078e0215 */
[----:B------:R-:W-:Y:S02]  /*14d0*/  IMAD R20, R3, R2, R20 ;  /* 0x0000000203147224 */ /* 0x000fe400078e0214 */
.L_x_19:
[----:B------:R-:W-:Y:S05]  /*14e0*/  BRA.U !UP1, `(.L_x_20) ;  /* 0x00000001090c7547 */ /* 0x000fea000b800000 */
[----:B------:R-:W-:Y:S01]  /*14f0*/  UCGABAR_WAIT ;  /* 0x0000000000007dc7 */ /* 0x000fe20008000000 */
[----:B------:R-:W-:Y:S01]  /*1500*/  CCTL.IVALL ;  /* 0x00000000ff00798f */ /* 0x000fe20002000000 */
[----:B------:R-:W-:Y:S05]  /*1510*/  BRA `(.L_x_21) ;  /* 0x0000000000047947 */ /* 0x000fea0003800000 */
.L_x_20:
[----:B------:R-:W-:Y:S06]  /*1520*/  BAR.SYNC.DEFER_BLOCKING 0x0 ;  /* 0x0000000000007b1d */ /* 0x000fec0000010000 */
.L_x_21:
[----:B------:R-:W-:Y:S05]  /*1530*/  BRA.U UP2, `(.L_x_22) ;  /* 0x0000001102ec7547 */ /* 0x000fea000b800000 */
[----:B------:R-:W1:Y:S01]  /*1540*/  LDCU UR15, c[0x0][0x38c] ;  /* 0x00007180ff0f77ac */ /* 0x000e620008000800 */
[----:B------:R-:W2:Y:S01]  /*1550*/  LDC R9, c[0x0][0x370] ;  /* 0x0000dc00ff097b82 */ /* 0x000ea20000000800 */
[C---:B------:R-:W-:Y:S01]  /*1560*/  IMAD.SHL.U32 R17, R11.reuse, 0x20, RZ ;  /* 0x000000200b117824 */ /* 0x040fe200078e00ff */
[----:B------:R-:W-:Y:S01]  /*1570*/  PLOP3.LUT P1, PT, PT, PT, UP5, 0x80, 0x8 ;  /* 0x000000000008781c */ /* 0x000fe20003f2f058 */
[----:B------:R-:W-:Y:S01]  /*1580*/  HFMA2 R15, -RZ, RZ, 0, 5.9604644775390625e-08 ;  /* 0x00000001ff0f7431 */ /* 0x000fe200000001ff */
[----:B------:R-:W-:Y:S01]  /*1590*/  UISETP.NE.AND UP1, UPT, UR10, URZ, UPT ;  /* 0x000000ff0a00728c */ /* 0x000fe2000bf25270 */
[----:B------:R-:W-:Y:S01]  /*15a0*/  HFMA2 R12, -RZ, RZ, 0, 0 ;  /* 0x00000000ff0c7431 */ /* 0x000fe200000001ff */
[----:B------:R-:W-:Y:S01]  /*15b0*/  ISETP.NE.AND P4, PT, R10, RZ, P5 ;  /* 0x000000ff0a00720c */ /* 0x000fe20002f85270 */
[----:B------:R-:W-:Y:S01]  /*15c0*/  IMAD.SHL.U32 R16, R11, 0x40, RZ ;  /* 0x000000400b107824 */ /* 0x000fe200078e00ff */
[----:B------:R-:W3:Y:S01]  /*15d0*/  LDC R0, c[0x0][0x374] ;  /* 0x0000dd00ff007b82 */ /* 0x000ee20000000800 */
[----:B------:R-:W-:Y:S01]  /*15e0*/  PLOP3.LUT P1, PT, P1, PT, PT, 0x8, 0x80 ;  /* 0x000000000080781c */ /* 0x000fe20000f2e170 */
[----:B------:R-:W-:Y:S01]  /*15f0*/  IMAD.MOV.U32 R14, RZ, RZ, RZ ;  /* 0x000000ffff0e7224 */ /* 0x000fe200078e00ff */
[----:B------:R-:W-:Y:S01]  /*1600*/  MOV R8, 0x1 ;  /* 0x0000000100087802 */ /* 0x000fe20000000f00 */
[----:B------:R-:W-:Y:S01]  /*1610*/  IMAD.MOV.U32 R10, RZ, RZ, RZ ;  /* 0x000000ffff0a7224 */ /* 0x000fe200078e00ff */
[----:B------:R-:W-:Y:S01]  /*1620*/  LOP3.LUT R17, R17, 0x20, RZ, 0xc0, !PT ;  /* 0x0000002011117812 */ /* 0x000fe200078ec0ff */
[----:B------:R-:W4:Y:S01]  /*1630*/  LDCU.64 UR30, c[0x0][0x348] ;  /* 0x00006900ff1e77ac */ /* 0x000f220008000a00 */
[----:B-1----:R-:W-:-:S02]  /*1640*/  UIADD3 UR4, UPT, UPT, UR15, 0x7f, URZ ;  /* 0x0000007f0f047890 */ /* 0x002fc4000fffe0ff */
[----:B------:R-:W-:Y:S02]  /*1650*/  USEL UR7, UR7, 0x2, UP1 ;  /* 0x0000000207077887 */ /* 0x000fe40008800000 */
[----:B------:R-:W-:Y:S01]  /*1660*/  USHF.R.S32.HI UR22, URZ, 0x1f, UR4 ;  /* 0x0000001fff167899 */ /* 0x000fe20008011404 */
[----:B------:R-:W-:-:S03]  /*1670*/  UMOV UR13, URZ ;  /* 0x000000ff000d7c82 */ /* 0x000fc60008000000 */
[----:B------:R-:W-:Y:S02]  /*1680*/  ULEA.HI UR22, UR22, UR4, URZ, 0x7 ;  /* 0x0000000416167291 */ /* 0x000fe4000f8f38ff */
[----:B------:R-:W-:Y:S02]  /*1690*/  UIADD3 UR4, UPT, UPT, UR15, -0x1, URZ ;  /* 0xffffffff0f047890 */ /* 0x000fe4000fffe0ff */
[----:B------:R-:W-:Y:S02]  /*16a0*/  USHF.R.S32.HI UR22, URZ, 0x7, UR22 ;  /* 0x00000007ff167899 */ /* 0x000fe40008011416 */
[----:B------:R-:W-:Y:S02]  /*16b0*/  UISETP.GE.U32.AND UP2, UPT, UR4, -0xff, UPT ;  /* 0xffffff010400788c */ /* 0x000fe4000bf46070 */
[----:B------:R-:W-:Y:S02]  /*16c0*/  UISETP.LT.U32.AND UP0, UPT, UR22, 0x3, UPT ;  /* 0x000000031600788c */ /* 0x000fe4000bf01070 */
[----:B------:R-:W-:-:S02]  /*16d0*/  UIADD3 UR15, UPT, UPT, UR15, 0xfe, URZ ;  /* 0x000000fe0f0f7890 */ /* 0x000fc4000fffe0ff */
[----:B------:R-:W-:-:S04]  /*16e0*/  USEL UR21, UR22, 0x3, UP0 ;  /* 0x0000000316157887 */ /* 0x000fc80008000000 */
[----:B------:R-:W-:Y:S02]  /*16f0*/  UIADD3 UR6, UPT, UPT, UR21, -0x1, URZ ;  /* 0xffffffff15067890 */ /* 0x000fe4000fffe0ff */
[----:B------:R-:W-:Y:S02]  /*1700*/  @UP2 UIADD3 UR6, UPT, UPT, UR21, URZ, URZ ;  /* 0x000000ff15062290 */ /* 0x000fe4000fffe0ff */
[----:B------:R-:W-:Y:S02]  /*1710*/  UIADD3 UR14, UPT, UPT, UR22, -UR21, URZ ;  /* 0x80000015160e7290 */ /* 0x000fe4000fffe0ff */
[----:B------:R-:W-:Y:S02]  /*1720*/  UIADD3 UR5, UPT, UPT, UR6, 0x1, URZ ;  /* 0x0000000106057890 */ /* 0x000fe4000fffe0ff */
[----:B--2-4-:R-:W-:-:S12]  /*1730*/  UIADD3 UR6, UPT, UPT, -UR6, URZ, URZ ;  /* 0x000000ff06067290 */ /* 0x014fd8000fffe1ff */
.L_x_42:
[----:B------:R-:W-:Y:S01]  /*1740*/  UISETP.NE.AND UP0, UPT, UR37, URZ, UPT ;  /* 0x000000ff2500728c */ /* 0x000fe2000bf05270 */
[----:B------:R-:W1:Y:S08]  /*1750*/  S2UR UR37, SR_CgaCtaId ;  /* 0x00000000002579c3 */ /* 0x000e700000008800 */
[----:B------:R-:W-:Y:S05]  /*1760*/  BRA.U UP0, `(.L_x_23) ;  /* 0x0000000100347547 */ /* 0x000fea000b800000 */
[----:B------:R-:W2:Y:S01]  /*1770*/  S2R R2, SR_CgaCtaId ;  /* 0x0000000000027919 */ /* 0x000ea20000008800 */
[----:B------:R-:W-:-:S04]  /*1780*/  MOV R3, 0x400 ;  /* 0x0000040000037802 */ /* 0x000fc80000000f00 */
[----:B--2---:R-:W-:Y:S02]  /*1790*/  LEA R3, R2, R3, 0x18 ;  /* 0x0000000302037211 */ /* 0x004fe400078ec0ff */
[----:B------:R-:W-:-:S03]  /*17a0*/  SHF.L.U32 R2, R8, 0x1f, RZ ;  /* 0x0000001f08027819 */ /* 0x000fc600000006ff */
[----:B------:R-:W-:-:S04]  /*17b0*/  IMAD R3, R10, 0x8, R3 ;  /* 0x000000080a037824 */ /* 0x000fc800078e0203 */
[----:B------:R-:W2:Y:S02]  /*17c0*/  SYNCS.PHASECHK.TRANS64.TRYWAIT P0, [R3+URZ+0xe0], R2 ;  /* 0x0000e002030075a7 */ /* 0x000ea400080011ff */
[----:B--2---:R-:W-:Y:S05]  /*17d0*/  @!P0 BRA `(.L_x_24) ;  /* 0x0000006000288947 */ /* 0x004fea0003800000 */
.L_x_132:
[----:B------:R-:W-:Y:S01]  /*17e0*/  VIADD R10, R10, 0x1 ;  /* 0x000000010a0a7836 */ /* 0x000fe20000000000 */
[----:B------:R2:W-:Y:S04]  /*17f0*/  SYNCS.ARRIVE.TRANS64.A1T0 RZ, [R3+URZ+0xd0], RZ ;  /* 0x0000d0ff03ff79a7 */ /* 0x0005e800081000ff */
[----:B------:R-:W-:-:S04]  /*1800*/  ISETP.NE.AND P0, PT, R10, 0x2, PT ;  /* 0x000000020a00780c */ /* 0x000fc80003f05270 */
[----:B------:R-:W-:Y:S02]  /*1810*/  SEL R10, R10, RZ, P0 ;  /* 0x000000ff0a0a7207 */ /* 0x000fe40000000000 */
[----:B--2---:R-:W-:-:S04]  /*1820*/  SEL R3, RZ, 0x1, P0 ;  /* 0x00000001ff037807 */ /* 0x004fc80000000000 */
[----:B------:R-:W-:-:S07]  /*1830*/  LOP3.LUT R8, R8, R3, RZ, 0x3c, !PT ;  /* 0x0000000308087212 */ /* 0x000fce00078e3cff */
.L_x_23:
[----:B------:R-:W-:Y:S01]  /*1840*/  UMOV UR4, 0x400 ;  /* 0x0000040000047882 */ /* 0x000fe20000000000 */
[----:B------:R-:W-:Y:S01]  /*1850*/  LEA.HI R3, R21, R21, RZ, 0x1 ;  /* 0x0000001515037211 */ /* 0x000fe200078f08ff */
[----:B-1----:R-:W-:Y:S01]  /*1860*/  ULEA UR4, UR37, UR4, 0x18 ;  /* 0x0000000425047291 */ /* 0x002fe2000f8ec0ff */
[----:B------:R-:W-:Y:S01]  /*1870*/  SHF.L.U32 R2, R15, 0x1f, RZ ;  /* 0x0000001f0f027819 */ /* 0x000fe200000006ff */
[----:B------:R-:W-:Y:S01]  /*1880*/  UISETP.GE.U32.AND UP0, UPT, UR15, 0xff, UPT ;  /* 0x000000ff0f00788c */ /* 0x000fe2000bf06070 */
[----:B------:R-:W-:Y:S01]  /*1890*/  R2UR UR35, R16 ;  /* 0x00000000102372ca */ /* 0x000fe200000e0000 */
[----:B------:R-:W-:Y:S01]  /*18a0*/  ULEA UR8, UR13, UR4, 0x3 ;  /* 0x000000040d087291 */ /* 0x000fe2000f8e18ff */
[----:B------:R-:W-:Y:S01]  /*18b0*/  IMAD.SHL.U32 R3, R3, 0x40, RZ ;  /* 0x0000004003037824 */ /* 0x000fe200078e00ff */
[----:B------:R-:W-:Y:S01]  /*18c0*/  R2UR UR19, R17 ;  /* 0x00000000111372ca */ /* 0x000fe200000e0000 */
[----:B------:R-:W-:-:S03]  /*18d0*/  UMOV UR23, URZ ;  /* 0x000000ff00177c82 */ /* 0x000fc60008000000 */
[----:B------:R-:W-:-:S03]  /*18e0*/  LOP3.LUT R3, R3, 0xffffff80, RZ, 0xc0, !PT ;  /* 0xffffff8003037812 */ /* 0x000fc600078ec0ff */
[----:B------:R1:W2:Y:S01]  /*18f0*/  SYNCS.PHASECHK.TRANS64.TRYWAIT P0, [UR8+0x18], R2 ;  /* 0x00001802ff0075a7 */ /* 0x0002a20008001108 */
[----:B------:R-:W-:Y:S02]  /*1900*/  R2UR UR9, R3 ;  /* 0x00000000030972ca */ /* 0x000fe400000e0000 */
[----:B------:R-:W-:-:S11]  /*1910*/  R2UR UR8, R20 ;  /* 0x00000000140872ca */ /* 0x000fd600000e0000 */
[----:B------:R-:W-:Y:S02]  /*1920*/  ULOP3.LUT UR35, UR9, 0x40, UR35, 0xf8, !UPT ;  /* 0x0000004009237892 */ /* 0x000fe4000f8ef823 */
[----:B------:R-:W-:Y:S01]  /*1930*/  ULEA UR19, UR8, UR19, 0x6 ;  /* 0x0000001308137291 */ /* 0x000fe2000f8e30ff */
[----:B------:R-:W-:Y:S11]  /*1940*/  BRA.U !UP0, `(.L_x_25) ;  /* 0x0000000108f07547 */ /* 0x000ff6000b800000 */
[----:B------:R-:W-:Y:S01]  /*1950*/  UMOV UR29, UR6 ;  /* 0x00000006001d7c82 */ /* 0x000fe20008000000 */
[----:B------:R-:W-:Y:S01]  /*1960*/  UMOV UR44, UR13 ;  /* 0x0000000d002c7c82 */ /* 0x000fe20008000000 */
[----:B------:R-:W-:-:S05]  /*1970*/  UMOV UR26, 0x40 ;  /* 0x00000040001a7882 */ /* 0x000fca0000000000 */
.L_x_31:
[----:B------:R-:W-:Y:S01]  /*1980*/  ULEA UR33, UR44, UR4, 0x3 ;  /* 0x000000042c217291 */ /* 0x000fe2000f8e18ff */
[----:B------:R-:W-:Y:S01]  /*1990*/  @P5 MOV R3, 0xc000 ;  /* 0x0000c00000035802 */ /* 0x000fe20000000f00 */
[----:B-12---:R-:W-:Y:S10]  /*19a0*/  @P0 BRA `(.L_x_26) ;  /* 0x00000000000c0947 */ /* 0x006ff40003800000 */
[----:B------:R-:W-:-:S04]  /*19b0*/  SHF.L.U32 R5, R15, 0x1f, RZ ;  /* 0x0000001f0f057819 */ /* 0x000fc800000006ff */
[----:B------:R-:W2:Y:S02]  /*19c0*/  SYNCS.PHASECHK.TRANS64.TRYWAIT P0, [UR33+0x18], R5 ;  /* 0x00001805ff0075a7 */ /* 0x000ea40008001121 */
[----:B--2---:R-:W-:Y:S05]  /*19d0*/  @!P0 BRA `(.L_x_27) ;  /* 0x0000005c00bc8947 */ /* 0x004fea0003800000 */
.L_x_26:
[----:B------:R2:W-:Y:S01]  /*19e0*/  @P5 SYNCS.ARRIVE.TRANS64 RZ, [UR33], R3 ;  /* 0x00000003ffff59a7 */ /* 0x0005e20008000021 */
[----:B------:R-:W-:Y:S02]  /*19f0*/  ULOP3.LUT UR8, UR7, 0x2, URZ, 0xfc, !UPT ;  /* 0x0000000207087892 */ /* 0x000fe4000f8efcff */
[----:B------:R-:W-:Y:S02]  /*1a00*/  UIADD3 UR29, UPT, UPT, UR29, 0x1, URZ ;  /* 0x000000011d1d7890 */ /* 0x000fe4000fffe0ff */
[----:B------:R-:W-:Y:S02]  /*1a10*/  UISETP.NE.AND UP0, UPT, UR8, 0x2, UPT ;  /* 0x000000020800788c */ /* 0x000fe4000bf05270 */
[----:B------:R-:W-:-:S07]  /*1a20*/  UISETP.NE.AND UP2, UPT, UR29, 0x1, UPT ;  /* 0x000000011d00788c */ /* 0x000fce000bf45270 */
[----:B------:R-:W-:Y:S05]  /*1a30*/  BRA.U UP0, `(.L_x_28) ;  /* 0x0000000100047547 */ /* 0x000fea000b800000 */
[----:B------:R-:W-:Y:S05]  /*1a40*/  BPT.TRAP 0x1 ;  /* 0x000000040000795c */ /* 0x000fea0000300000 */
.L_x_28:
[----:B------:R-:W-:Y:S04]  /*1a50*/  BSSY.RECONVERGENT B0, `(.L_x_29) ;  /* 0x0000003000007945 */ /* 0x000fe80003800200 */
[----:B------:R-:W-:Y:S05]  /*1a60*/  @!P4 BRA `(.L_x_30) ;  /* 0x000000000004c947 */ /* 0x000fea0003800000 */
[----:B------:R-:W-:Y:S05]  /*1a70*/  BPT.TRAP 0x1 ;  /* 0x000000040000795c */ /* 0x000fea0000300000 */
.L_x_30:
[----:B------:R-:W-:Y:S05]  /*1a80*/  BSYNC.RECONVERGENT B0 ;  /* 0x0000000000007941 */ /* 0x000fea0003800200 */
.L_x_29:
[----:B------:R-:W-:Y:S02]  /*1a90*/  UIADD3 UR13, UPT, UPT, UR44, 0x1, URZ ;  /* 0x000000012c0d7890 */ /* 0x000fe4000fffe0ff */
[----:B------:R-:W-:Y:S02]  /*1aa0*/  ULEA UR24, UR44, UR4, 0xe ;  /* 0x000000042c187291 */ /* 0x000fe4000f8e70ff */
[----:B------:R-:W-:Y:S02]  /*1ab0*/  UISETP.NE.AND UP0, UPT, UR13, 0x3, UPT ;  /* 0x000000030d00788c */ /* 0x000fe4000bf05270 */
[----:B------:R-:W-:Y:S02]  /*1ac0*/  UIADD3 UR42, UP1, UPT, UR30, 0x80, URZ ;  /* 0x000000801e2a7890 */ /* 0x000fe4000ff3e0ff */
[----:B------:R-:W-:Y:S02]  /*1ad0*/  USEL UR9, URZ, 0x1, UP0 ;  /* 0x00000001ff097887 */ /* 0x000fe40008000000 */
[----:B------:R-:W-:-:S02]  /*1ae0*/  USEL UR13, UR13, URZ, UP0 ;  /* 0x000000ff0d0d7287 */ /* 0x000fc40008000000 */
[----:B------:R-:W-:Y:S02]  /*1af0*/  UIADD3 UR40, UP0, UPT, UR30, 0x180, URZ ;  /* 0x000001801e287890 */ /* 0x000fe4000ff1e0ff */
[----:B------:R-:W-:Y:S01]  /*1b00*/  ULEA UR8, UR13, UR4, 0x3 ;  /* 0x000000040d087291 */ /* 0x000fe2000f8e18ff */
[----:B------:R-:W-:Y:S01]  /*1b10*/  LOP3.LUT R15, R15, UR9, RZ, 0x3c, !PT ;  /* 0x000000090f0f7c12 */ /* 0x000fe2000f8e3cff */
[----:B------:R-:W-:Y:S02]  /*1b20*/  UIADD3 UR34, UPT, UPT, UR26, -0x40, URZ ;  /* 0xffffffc01a227890 */ /* 0x000fe4000fffe0ff */
[----:B------:R-:W-:Y:S01]  /*1b30*/  ULOP3.LUT UR33, UR33, 0xfefffff8, URZ, 0xc0, !UPT ;  /* 0xfefffff821217892 */ /* 0x000fe2000f8ec0ff */
[----:B-1----:R-:W-:Y:S01]  /*1b40*/  SHF.L.U32 R2, R15, 0x1f, RZ ;  /* 0x0000001f0f027819 */ /* 0x002fe200000006ff */
[----:B------:R-:W-:Y:S02]  /*1b50*/  UIADD3.X UR43, UPT, UPT, URZ, UR31, URZ, UP1, !UPT ;  /* 0x0000001fff2b7290 */ /* 0x000fe40008ffe4ff */
[----:B------:R-:W-:Y:S01]  /*1b60*/  UIADD3 UR32, UPT, UPT, UR24, 0x3300, URZ ;  /* 0x0000330018207890 */ /* 0x000fe2000fffe0ff */
[----:B------:R4:W1:Y:S01]  /*1b70*/  SYNCS.PHASECHK.TRANS64.TRYWAIT P0, [UR8+0x18], R2 ;  /* 0x00001802ff0075a7 */ /* 0x0008620008001108 */
[----:B------:R-:W-:-:S02]  /*1b80*/  ULEA UR8, UR44, UR4, 0xd ;  /* 0x000000042c087291 */ /* 0x000fc4000f8e68ff */
[----:B------:R-:W-:Y:S02]  /*1b90*/  UIADD3 UR24, UPT, UPT, UR24, 0x5300, URZ ;  /* 0x0000530018187890 */ /* 0x000fe4000fffe0ff */
[----:B------:R-:W-:Y:S02]  /*1ba0*/  UIADD3.X UR41, UPT, UPT, URZ, UR31, URZ, UP0, !UPT ;  /* 0x0000001fff297290 */ /* 0x000fe400087fe4ff */
[----:B------:R-:W-:Y:S02]  /*1bb0*/  UIADD3 UR16, UPT, UPT, UR8, 0xf300, URZ ;  /* 0x0000f30008107890 */ /* 0x000fe4000fffe0ff */
[----:B------:R-:W-:Y:S01]  /*1bc0*/  UIADD3 UR8, UPT, UPT, UR8, 0x10300, URZ ;  /* 0x0001030008087890 */ /* 0x000fe2000fffe0ff */
[----:B------:R-:W-:Y:S01]  /*1bd0*/  UMOV UR38, 0x0 ;  /* 0x0000000000267882 */ /* 0x000fe20000000000 */
[----:B------:R-:W-:Y:S01]  /*1be0*/  UMOV UR39, 0x10000000 ;  /* 0x1000000000277882 */ /* 0x000fe20000000000 */
[----:B------:R-:W-:Y:S01]  /*1bf0*/  UMOV UR27, UR35 ;  /* 0x00000023001b7c82 */ /* 0x000fe20008000000 */
[----:B------:R-:W-:Y:S01]  /*1c00*/  UMOV UR28, UR36 ;  /* 0x00000024001c7c82 */ /* 0x000fe20008000000 */
[----:B------:R-:W-:Y:S01]  /*1c10*/  UMOV UR25, UR33 ;  /* 0x0000002100197c82 */ /* 0x000fe20008000000 */
[----:B------:R-:W-:Y:S01]  /*1c20*/  UMOV UR20, UR36 ;  /* 0x0000002400147c82 */ /* 0x000fe20008000000 */
[----:B------:R-:W-:Y:S01]  /*1c30*/  UMOV UR17, UR33 ;  /* 0x0000002100117c82 */ /* 0x000fe20008000000 */
[----:B------:R-:W-:Y:S01]  /*1c40*/  UMOV UR18, UR34 ;  /* 0x0000002200127c82 */ /* 0x000fe20008000000 */
[----:B------:R-:W-:Y:S01]  /*1c50*/  UTMALDG.3D.2CTA [UR32], [UR42], desc[UR38] ;  /* 0x000026202a0075b4 */ /* 0x000fe20008211000 */
[----:B------:R-:W-:Y:S01]  /*1c60*/  UMOV UR10, UR26 ;  /* 0x0000001a000a7c82 */ /* 0x000fe20008000000 */
[----:B------:R-:W-:Y:S01]  /*1c70*/  UMOV UR11, UR19 ;  /* 0x00000013000b7c82 */ /* 0x000fe20008000000 */
[----:B------:R-:W-:Y:S01]  /*1c80*/  UMOV UR12, UR36 ;  /* 0x00000024000c7c82 */ /* 0x000fe20008000000 */
[----:B------:R-:W-:Y:S01]  /*1c90*/  UMOV UR9, UR33 ;  /* 0x0000002100097c82 */ /* 0x000fe20008000000 */
[----:B------:R-:W-:Y:S01]  /*1ca0*/  UMOV UR23, UR5 ;  /* 0x0000000500177c82 */ /* 0x000fe20008000000 */
[----:B------:R-:W-:Y:S01]  /*1cb0*/  UMOV UR44, UR13 ;  /* 0x0000000d002c7c82 */ /* 0x000fe20008000000 */
[----:B------:R2:W-:Y:S01]  /*1cc0*/  UTMALDG.3D.2CTA [UR24], [UR42], desc[UR38] ;  /* 0x000026182a0075b4 */ /* 0x0005e20008211000 */
[----:B------:R4:W-:Y:S01]  /*1cd0*/  UTMALDG.3D.2CTA [UR16], [UR40], desc[UR38] ;  /* 0x00002610280075b4 */ /* 0x0009e20008211000 */
[----:B------:R4:W-:Y:S01]  /*1ce0*/  UTMALDG.3D.2CTA [UR8], [UR40], desc[UR38] ;  /* 0x00002608280075b4 */ /* 0x0009e20008211000 */
[----:B--2---:R-:W-:Y:S01]  /*1cf0*/  UIADD3 UR26, UPT, UPT, UR26, 0x80, URZ ;  /* 0x000000801a1a7890 */ /* 0x004fe2000fffe0ff */
[----:B----4-:R-:W-:Y:S11]  /*1d00*/  BRA.U UP2, `(.L_x_31) ;  /* 0xfffffffd021c7547 */ /* 0x010ff6000b83ffff */
.L_x_25:
[----:B------:R-:W-:Y:S01]  /*1d10*/  ULEA UR8, UR13, UR4, 0x3 ;  /* 0x000000040d087291 */ /* 0x000fe2000f8e18ff */
[----:B-1----:R-:W-:Y:S01]  /*1d20*/  SHF.L.U32 R2, R15, 0x1f, RZ ;  /* 0x0000001f0f027819 */ /* 0x002fe200000006ff */
[----:B------:R-:W-:Y:S01]  /*1d30*/  @!P1 SYNCS.ARRIVE.TRANS64.A1T0 RZ, [UR4+0x68], RZ ;  /* 0x000068ffffff99a7 */ /* 0x000fe20008100004 */
[----:B------:R-:W-:-:S06]  /*1d40*/  UISETP.GT.AND UP0, UPT, UR22, UR21, UPT ;  /* 0x000000151600728c */ /* 0x000fcc000bf04270 */
[----:B--2---:R1:W2:Y:S03]  /*1d50*/  SYNCS.PHASECHK.TRANS64.TRYWAIT P0, [UR8+0x18], R2 ;  /* 0x00001802ff0075a7 */ /* 0x0042a60008001108 */
[----:B------:R-:W-:Y:S05]  /*1d60*/  BRA.U !UP0, `(.L_x_32) ;  /* 0x0000000108e87547 */ /* 0x000fea000b800000 */
[----:B------:R-:W-:Y:S01]  /*1d70*/  UIADD3 UR29, UPT, UPT, UR14, UR23, URZ ;  /* 0x000000170e1d7290 */ /* 0x000fe2000fffe0ff */
[----:B------:R-:W-:-:S11]  /*1d80*/  UMOV UR44, UR13 ;  /* 0x0000000d002c7c82 */ /* 0x000fd60008000000 */
.L_x_38:
[----:B------:R-:W-:Y:S01]  /*1d90*/  ULEA UR33, UR44, UR4, 0x3 ;  /* 0x000000042c217291 */ /* 0x000fe2000f8e18ff */
[----:B--2---:R-:W-:Y:S01]  /*1da0*/  @P5 MOV R3, 0xc000 ;  /* 0x0000c00000035802 */ /* 0x004fe20000000f00 */
[----:B-12---:R-:W-:Y:S10]  /*1db0*/  @P0 BRA `(.L_x_33) ;  /* 0x00000000000c0947 */ /* 0x006ff40003800000 */
[----:B------:R-:W-:-:S04]  /*1dc0*/  SHF.L.U32 R5, R15, 0x1f, RZ ;  /* 0x0000001f0f057819 */ /* 0x000fc800000006ff */
[----:B------:R-:W2:Y:S02]  /*1dd0*/  SYNCS.PHASECHK.TRANS64.TRYWAIT P0, [UR33+0x18], R5 ;  /* 0x00001805ff0075a7 */ /* 0x000ea40008001121 */
[----:B--2---:R-:W-:Y:S05]  /*1de0*/  @!P0 BRA `(.L_x_34) ;  /* 0x0000005800d08947 */ /* 0x004fea0003800000 */
.L_x_33:
[----:B------:R2:W-:Y:S01]  /*1df0*/  @P5 SYNCS.ARRIVE.TRANS64 RZ, [UR33], R3 ;  /* 0x00000003ffff59a7 */ /* 0x0005e20008000021 */
[----:B------:R-:W-:-:S04]  /*1e00*/  ULOP3.LUT UR8, UR7, 0x2, URZ, 0xfc, !UPT ;  /* 0x0000000207087892 */ /* 0x000fc8000f8efcff */
[----:B------:R-:W-:-:S09]  /*1e10*/  UISETP.NE.AND UP0, UPT, UR8, 0x2, UPT ;  /* 0x000000020800788c */ /* 0x000fd2000bf05270 */
[----:B------:R-:W-:Y:S05]  /*1e20*/  BRA.U UP0, `(.L_x_35) ;  /* 0x0000000100047547 */ /* 0x000fea000b800000 */
[----:B------:R-:W-:Y:S05]  /*1e30*/  BPT.TRAP 0x1 ;  /* 0x000000040000795c */ /* 0x000fea0000300000 */
.L_x_35:
[----:B------:R-:W-:Y:S04]  /*1e40*/  BSSY.RECONVERGENT B0, `(.L_x_36) ;  /* 0x0000003000007945 */ /* 0x000fe80003800200 */
[----:B------:R-:W-:Y:S05]  /*1e50*/  @!P4 BRA `(.L_x_37) ;  /* 0x000000000004c947 */ /* 0x000fea0003800000 */
[----:B------:R-:W-:Y:S05]  /*1e60*/  BPT.TRAP 0x1 ;  /* 0x000000040000795c */ /* 0x000fea0000300000 */
.L_x_37:
[----:B------:R-:W-:Y:S05]  /*1e70*/  BSYNC.RECONVERGENT B0 ;  /* 0x0000000000007941 */ /* 0x000fea0003800200 */
.L_x_36:
[----:B------:R-:W-:Y:S02]  /*1e80*/  UIADD3 UR13, UPT, UPT, UR44, 0x1, URZ ;  /* 0x000000012c0d7890 */ /* 0x000fe4000fffe0ff */
[----:B------:R-:W-:Y:S02]  /*1e90*/  ULEA UR24, UR44, UR4, 0xe ;  /* 0x000000042c187291 */ /* 0x000fe4000f8e70ff */
[----:B------:R-:W-:Y:S02]  /*1ea0*/  UISETP.NE.AND UP0, UPT, UR13, 0x3, UPT ;  /* 0x000000030d00788c */ /* 0x000fe4000bf05270 */
[----:B------:R-:W-:Y:S02]  /*1eb0*/  UIADD3 UR42, UP1, UPT, UR30, 0x80, URZ ;  /* 0x000000801e2a7890 */ /* 0x000fe4000ff3e0ff */
[----:B------:R-:W-:Y:S02]  /*1ec0*/  USEL UR9, URZ, 0x1, UP0 ;  /* 0x00000001ff097887 */ /* 0x000fe40008000000 */
[----:B------:R-:W-:-:S02]  /*1ed0*/  USEL UR13, UR13, URZ, UP0 ;  /* 0x000000ff0d0d7287 */ /* 0x000fc40008000000 */
[----:B------:R-:W-:Y:S02]  /*1ee0*/  USHF.L.U32 UR34, UR23, 0x7, URZ ;  /* 0x0000000717227899 */ /* 0x000fe400080006ff */
[----:B------:R-:W-:Y:S01]  /*1ef0*/  ULEA UR8, UR13, UR4, 0x3 ;  /* 0x000000040d087291 */ /* 0x000fe2000f8e18ff */
[----:B------:R-:W-:Y:S01]  /*1f00*/  LOP3.LUT R15, R15, UR9, RZ, 0x3c, !PT ;  /* 0x000000090f0f7c12 */ /* 0x000fe2000f8e3cff */
[----:B------:R-:W-:Y:S02]  /*1f10*/  UIADD3 UR40, UP0, UPT, UR30, 0x180, URZ ;  /* 0x000001801e287890 */ /* 0x000fe4000ff1e0ff */
[----:B------:R-:W-:Y:S01]  /*1f20*/  ULOP3.LUT UR33, UR33, 0xfefffff8, URZ, 0xc0, !UPT ;  /* 0xfefffff821217892 */ /* 0x000fe2000f8ec0ff */
[----:B-1----:R-:W-:Y:S01]  /*1f30*/  SHF.L.U32 R2, R15, 0x1f, RZ ;  /* 0x0000001f0f027819 */ /* 0x002fe200000006ff */
[----:B------:R-:W-:Y:S02]  /*1f40*/  UIADD3.X UR43, UPT, UPT, URZ, UR31, URZ, UP1, !UPT ;  /* 0x0000001fff2b7290 */ /* 0x000fe40008ffe4ff */
[----:B------:R-:W-:Y:S01]  /*1f50*/  UIADD3 UR32, UPT, UPT, UR24, 0x3300, URZ ;  /* 0x0000330018207890 */ /* 0x000fe2000fffe0ff */
[----:B------:R4:W1:Y:S01]  /*1f60*/  SYNCS.PHASECHK.TRANS64.TRYWAIT P0, [UR8+0x18], R2 ;  /* 0x00001802ff0075a7 */ /* 0x0008620008001108 */
[----:B------:R-:W-:-:S02]  /*1f70*/  ULEA UR8, UR44, UR4, 0xd ;  /* 0x000000042c087291 */ /* 0x000fc4000f8e68ff */
[----:B------:R-:W-:Y:S02]  /*1f80*/  UIADD3 UR26, UPT, UPT, UR34, 0x40, URZ ;  /* 0x00000040221a7890 */ /* 0x000fe4000fffe0ff */
        /* <DEDUP_REMOVED lines=12> */
[----:B------:R4:W-:Y:S01]  /*2050*/  UTMALDG.3D.2CTA [UR32], [UR42], desc[UR38] ;  /* 0x000026202a0075b4 */ /* 0x0009e20008211000 */
[----:B------:R-:W-:Y:S01]  /*2060*/  UMOV UR11, UR19 ;  /* 0x00000013000b7c82 */ /* 0x000fe20008000000 */
[----:B------:R-:W-:Y:S01]  /*2070*/  UMOV UR12, UR36 ;  /* 0x00000024000c7c82 */ /* 0x000fe20008000000 */
[----:B------:R-:W-:Y:S01]  /*2080*/  UMOV UR9, UR33 ;  /* 0x0000002100097c82 */ /* 0x000fe20008000000 */
[----:B------:R-:W-:Y:S01]  /*2090*/  UMOV UR10, UR26 ;  /* 0x0000001a000a7c82 */ /* 0x000fe20008000000 */
[----:B------:R-:W-:Y:S01]  /*20a0*/  UIADD3 UR23, UPT, UPT, UR23, 0x1, URZ ;  /* 0x0000000117177890 */ /* 0x000fe2000fffe0ff */
[----:B------:R-:W-:Y:S01]  /*20b0*/  UMOV UR44, UR13 ;  /* 0x0000000d002c7c82 */ /* 0x000fe20008000000 */
[----:B------:R4:W-:Y:S02]  /*20c0*/  UTMALDG.3D.2CTA [UR24], [UR42], desc[UR38] ;  /* 0x000026182a0075b4 */ /* 0x0009e40008211000 */
[----:B------:R-:W-:Y:S01]  /*20d0*/  UISETP.NE.AND UP0, UPT, UR23, UR29, UPT ;  /* 0x0000001d1700728c */ /* 0x000fe2000bf05270 */
[----:B------:R4:W-:Y:S01]  /*20e0*/  UTMALDG.3D.2CTA [UR16], [UR40], desc[UR38] ;  /* 0x00002610280075b4 */ /* 0x0009e20008211000 */
[----:B------:R4:W-:Y:S07]  /*20f0*/  UTMALDG.3D.2CTA [UR8], [UR40], desc[UR38] ;  /* 0x00002608280075b4 */ /* 0x0009ee0008211000 */
[----:B----4-:R-:W-:Y:S05]  /*2100*/  BRA.U UP0, `(.L_x_38) ;  /* 0xfffffffd00207547 */ /* 0x010fea000b83ffff */
.L_x_32:
[----:B-1----:R-:W-:Y:S01]  /*2110*/  LEA R2, R14, UR4, 0x3 ;  /* 0x000000040e027c11 */ /* 0x002fe2000f8e18ff */
[----:B------:R-:W-:Y:S01]  /*2120*/  NOP ;  /* 0x0000000000007918 */ /* 0x000fe20000000000 */
[----:B--2---:R-:W-:Y:S02]  /*2130*/  SHF.L.U32 R3, R12, 0x1f, RZ ;  /* 0x0000001f0c037819 */ /* 0x004fe400000006ff */
[----:B------:R-:W-:Y:S02]  /*2140*/  LEA R4, R14, UR4, 0x4 ;  /* 0x000000040e047c11 */ /* 0x000fe4000f8e20ff */
[----:B------:R-:W1:Y:S02]  /*2150*/  SYNCS.PHASECHK.TRANS64.TRYWAIT P0, [R2+URZ+0x70], R3 ;  /* 0x00007003020075a7 */ /* 0x000e6400080011ff */
[----:B-1----:R-:W-:Y:S05]  /*2160*/  @!P0 BRA `(.L_x_39) ;  /* 0x0000005800088947 */ /* 0x002fea0003800000 */
.L_x_135:
[----:B------:R-:W2:Y:S01]  /*2170*/  LDS.128 R4, [R4+0x100] ;  /* 0x0001000004047984 */ /* 0x000ea20000000c00 */
[----:B------:R-:W-:Y:S01]  /*2180*/  ISETP.GE.AND P0, PT, R26, 0x1, PT ;  /* 0x000000011a00780c */ /* 0x000fe20003f06270 */
[----:B-1----:R-:W-:Y:S01]  /*2190*/  VIADD R2, R2, 0x80 ;  /* 0x0000008002027836 */ /* 0x002fe20000000000 */
[----:B------:R-:W-:Y:S01]  /*21a0*/  @!PT LDS RZ, [RZ] ;  /* 0x00000000fffff984 */ /* 0x000fe20000000800 */
[----:B------:R-:W-:Y:S01]  /*21b0*/  @!PT LDS RZ, [RZ] ;  /* 0x00000000fffff984 */ /* 0x000fe20000000800 */
[----:B------:R-:W-:Y:S01]  /*21c0*/  @!PT LDS RZ, [RZ] ;  /* 0x00000000fffff984 */ /* 0x000fe20000000800 */
[----:B------:R-:W-:Y:S01]  /*21d0*/  @!PT LDS RZ, [RZ] ;  /* 0x00000000fffff984 */ /* 0x000fe20000000800 */
[----:B------:R1:W-:Y:S06]  /*21e0*/  MEMBAR.ALL.CTA ;  /* 0x0000000000007992 */ /* 0x0003ec0000008000 */
[----:B-1----:R-:W1:Y:S01]  /*21f0*/  FENCE.VIEW.ASYNC.S ;  /* 0x00000000000073c6 */ /* 0x002e620000000000 */
[----:B------:R-:W-:-:S04]  /*2200*/  PRMT R2, RZ, 0x654, R2 ;  /* 0x00000654ff027816 */ /* 0x000fc80000000002 */
[----:B-1----:R1:W-:Y:S01]  /*2210*/  SYNCS.ARRIVE.TRANS64.RED.A1T0 RZ, [R2+URZ], RZ ;  /* 0x000000ff02ff79a7 */ /* 0x0023e200081004ff */
[----:B--2---:R-:W-:-:S13]  /*2220*/  LOP3.LUT P2, RZ, R6, 0x1, RZ, 0xc0, !PT ;  /* 0x0000000106ff7812 */ /* 0x004fda000784c0ff */
[----:B------:R-:W-:Y:S01]  /*2230*/  @P2 SHF.R.U32.HI R3, RZ, 0x10, R5 ;  /* 0x00000010ff032819 */ /* 0x000fe20000011605 */
[----:B------:R-:W-:Y:S01]  /*2240*/  VOTEU.ANY UP0, P2 ;  /* 0x0000000000ff7886 */ /* 0x000fe20001000100 */
[----:B------:R-:W-:Y:S02]  /*2250*/  @P2 MOV R13, R4 ;  /* 0x00000004000d2202 */ /* 0x000fe40000000f00 */
[----:B------:R-:W-:Y:S02]  /*2260*/  @P2 R2UR.BROADCAST UR8, R3 ;  /* 0x00000000030822ca */ /* 0x000fe400008e0000 */
[----:B------:R-:W-:-:S11]  /*2270*/  @P2 LOP3.LUT R11, R5, 0xffff, RZ, 0xc0, !PT ;  /* 0x0000ffff050b2812 */ /* 0x000fd600078ec0ff */
[----:B------:R-:W-:Y:S01]  /*2280*/  @UP0 UMOV UR36, UR8 ;  /* 0x0000000800240c82 */ /* 0x000fe20008000000 */
[----:B-1----:R-:W-:Y:S05]  /*2290*/  @!P0 BRA `(.L_x_40) ;  /* 0x0000000000b88947 */ /* 0x002fea0003800000 */
[----:B------:R-:W3:Y:S01]  /*22a0*/  LDC.64 R4, c[0x0][0xb18] ;  /* 0x0002c600ff047b82 */ /* 0x000ee20000000a00 */
[----:B------:R-:W-:-:S07]  /*22b0*/  ISETP.NE.AND P3, PT, R26, 0x1, PT ;  /* 0x000000011a00780c */ /* 0x000fce0003f65270 */
[----:B------:R-:W1:Y:S08]  /*22c0*/  LDC.64 R6, c[0x0][0xb10] ;  /* 0x0002c400ff067b82 */ /* 0x000e700000000a00 */
[----:B------:R-:W2:Y:S08]  /*22d0*/  LDC R18, c[0x0][0xb20] ;  /* 0x0002c800ff127b82 */ /* 0x000eb00000000800 */
[----:B------:R-:W4:Y:S01]  /*22e0*/  LDC R20, c[0x0][0xb0c] ;  /* 0x0002c300ff147b82 */ /* 0x000f220000000800 */
[----:B---3--:R-:W-:Y:S01]  /*22f0*/  IMAD.HI.U32 R19, R0, R5, RZ ;  /* 0x0000000500137227 */ /* 0x008fe200078e00ff */
[----:B------:R-:W-:-:S03]  /*2300*/  ISETP.NE.AND P0, PT, R4, 0x1, PT ;  /* 0x000000010400780c */ /* 0x000fc60003f05270 */
[----:B------:R-:W-:-:S03]  /*2310*/  IMAD.HI.U32 R5, R11, R5, RZ ;  /* 0x000000050b057227 */ /* 0x000fc600078e00ff */
[----:B------:R-:W3:Y:S01]  /*2320*/  LDC.64 R2, c[0x0][0xb28] ;  /* 0x0002ca00ff027b82 */ /* 0x000ee20000000a00 */
[----:B-1----:R-:W-:-:S04]  /*2330*/  IMAD.HI.U32 R22, R9, R6, RZ ;  /* 0x0000000609167227 */ /* 0x002fc800078e00ff */
[----:B------:R-:W-:Y:S01]  /*2340*/  IMAD.HI.U32 R24, R13, R6, RZ ;  /* 0x000000060d187227 */ /* 0x000fe200078e00ff */
[----:B------:R-:W-:Y:S02]  /*2350*/  SHF.R.U32.HI R22, RZ, R7, R22 ;  /* 0x00000007ff167219 */ /* 0x000fe40000011616 */
[-C--:B--2---:R-:W-:Y:S02]  /*2360*/  SHF.R.U32.HI R19, RZ, R18.reuse, R19 ;  /* 0x00000012ff137219 */ /* 0x084fe40000011613 */
[----:B------:R-:W-:Y:S02]  /*2370*/  SHF.R.U32.HI R18, RZ, R18, R5 ;  /* 0x00000012ff127219 */ /* 0x000fe40000011605 */
[----:B------:R-:W-:Y:S02]  /*2380*/  SEL R19, R0, R19, !P0 ;  /* 0x0000001300137207 */ /* 0x000fe40004000000 */
[----:B------:R-:W-:Y:S02]  /*2390*/  SHF.R.U32.HI R24, RZ, R7, R24 ;  /* 0x00000007ff187219 */ /* 0x000fe40000011618 */
[----:B----4-:R-:W-:-:S02]  /*23a0*/  ISETP.NE.AND P1, PT, R20, 0x1, PT ;  /* 0x000000011400780c */ /* 0x010fc40003f25270 */
[----:B------:R-:W-:Y:S02]  /*23b0*/  SEL R5, R11, R18, !P0 ;  /* 0x000000120b057207 */ /* 0x000fe40004000000 */
[----:B------:R-:W-:Y:S02]  /*23c0*/  SEL R21, R9, R22, !P1 ;  /* 0x0000001609157207 */ /* 0x000fe40004800000 */
[----:B------:R-:W-:Y:S01]  /*23d0*/  SEL R7, R13, R24, !P1 ;  /* 0x000000180d077207 */ /* 0x000fe20004800000 */
[----:B---3--:R-:W-:-:S04]  /*23e0*/  IMAD.HI.U32 R22, R19, R2, RZ ;  /* 0x0000000213167227 */ /* 0x008fc800078e00ff */
[----:B------:R-:W-:Y:S01]  /*23f0*/  IMAD.HI.U32 R6, R21, R2, RZ ;  /* 0x0000000215067227 */ /* 0x000fe200078e00ff */
[----:B------:R-:W-:-:S04]  /*2400*/  @P3 SHF.R.U32.HI R19, RZ, R3, R22 ;  /* 0x00000003ff133219 */ /* 0x000fc80000011616 */
        /* <DEDUP_REMOVED lines=8> */
[----:B------:R-:W-:-:S04]  /*2490*/  @!P0 IMAD.HI.U32 R18, R7, R2, RZ ;  /* 0x0000000207128227 */ /* 0x000fc800078e00ff */
[----:B------:R-:W-:Y:S01]  /*24a0*/  IMAD.MOV R2, RZ, RZ, -R6 ;  /* 0x000000ffff027224 */ /* 0x000fe200078e0a06 */
[----:B------:R-:W-:-:S03]  /*24b0*/  @!P0 SHF.R.U32.HI R18, RZ, R3, R18 ;  /* 0x00000003ff128219 */ /* 0x000fc60000011612 */
[----:B------:R-:W-:Y:S01]  /*24c0*/  IMAD R2, R26, R2, R5 ;  /* 0x000000021a027224 */ /* 0x000fe200078e0205 */
[----:B------:R-:W-:Y:S02]  /*24d0*/  @!P0 SEL R3, R7, R18, !P3 ;  /* 0x0000001207038207 */ /* 0x000fe40005800000 */
[----:B------:R-:W-:-:S03]  /*24e0*/  IADD3 R18, PT, PT, -R5, RZ, RZ ;  /* 0x000000ff05127210 */ /* 0x000fc60007ffe1ff */
[--C-:B------:R-:W-:Y:S02]  /*24f0*/  @!P0 IMAD.IADD R6, R6, 0x1, -R3.reuse ;  /* 0x0000000106068824 */ /* 0x100fe400078e0a03 */
[----:B------:R-:W-:Y:S01]  /*2500*/  @!P0 IMAD R3, R2, R21, R3 ;  /* 0x0000001502038224 */ /* 0x000fe200078e0203 */
[----:B------:R-:W-:Y:S01]  /*2510*/  IADD3 R2, PT, PT, -R7, RZ, RZ ;  /* 0x000000ff07027210 */ /* 0x000fe20007ffe1ff */
[----:B------:R-:W-:Y:S02]  /*2520*/  @!P0 IMAD R5, R26, R6, R7 ;  /* 0x000000061a058224 */ /* 0x000fe400078e0207 */
[----:B------:R-:W-:Y:S02]  /*2530*/  IMAD R11, R4, R18, R11 ;  /* 0x00000012040b7224 */ /* 0x000fe400078e020b */
[----:B------:R-:W-:Y:S02]  /*2540*/  @!P0 IMAD.MOV.U32 R7, RZ, RZ, R3 ;  /* 0x000000ffff078224 */ /* 0x000fe400078e0003 */
[----:B------:R-:W-:-:S02]  /*2550*/  IMAD R2, R20, R2, R13 ;  /* 0x0000000214027224 */ /* 0x000fc400078e020d */
[----:B------:R-:W-:Y:S02]  /*2560*/  IMAD R11, R5, R4, R11 ;  /* 0x00000004050b7224 */ /* 0x000fe400078e020b */
[----:B------:R-:W-:Y:S02]  /*2570*/  IMAD R13, R7, R20, R2 ;  /* 0x00000014070d7224 */ /* 0x000fe400078e0202 */
.L_x_40:
[----:B------:R-:W1:Y:S02]  /*2580*/  LDCU UR8, c[0x0][0xb30] ;  /* 0x00016600ff0877ac */ /* 0x000e640008000800 */
[----:B-1----:R-:W-:-:S09]  /*2590*/  UISETP.NE.AND UP0, UPT, UR8, 0x1, UPT ;  /* 0x000000010800788c */ /* 0x002fd2000bf05270 */
[----:B------:R-:W-:Y:S05]  /*25a0*/  BRA.U UP0, `(.L_x_41) ;  /* 0x0000000100407547 */ /* 0x000fea000b800000 */
[----:B------:R-:W1:Y:S08]  /*25b0*/  LDC.64 R4, c[0x0][0xb10] ;  /* 0x0002c400ff047b82 */ /* 0x000e700000000a00 */
[----:B------:R-:W2:Y:S08]  /*25c0*/  LDC.64 R2, c[0x0][0xb18] ;  /* 0x0002c600ff027b82 */ /* 0x000eb00000000a00 */
[----:B------:R-:W4:Y:S08]  /*25d0*/  LDC R6, c[0x0][0xb20] ;  /* 0x0002c800ff067b82 */ /* 0x000f300000000800 */
[----:B------:R-:W3:Y:S01]  /*25e0*/  LDC R18, c[0x0][0xb0c] ;  /* 0x0002c300ff127b82 */ /* 0x000ee20000000800 */
[----:B-1----:R-:W-:-:S05]  /*25f0*/  IMAD.HI.U32 R4, R13, R4, RZ ;  /* 0x000000040d047227 */ /* 0x002fca00078e00ff */
[----:B------:R-:W-:Y:S01]  /*2600*/  SHF.R.U32.HI R4, RZ, R5, R4 ;  /* 0x00000005ff047219 */ /* 0x000fe20000011604 */
[----:B--2---:R-:W-:Y:S01]  /*2610*/  IMAD.HI.U32 R3, R11, R3, RZ ;  /* 0x000000030b037227 */ /* 0x004fe200078e00ff */
[----:B------:R-:W-:-:S04]  /*2620*/  ISETP.NE.AND P0, PT, R2, 0x1, PT ;  /* 0x000000010200780c */ /* 0x000fc80003f05270 */
[----:B----4-:R-:W-:-:S04]  /*2630*/  SHF.R.U32.HI R6, RZ, R6, R3 ;  /* 0x00000006ff067219 */ /* 0x010fc80000011603 */
[----:B------:R-:W-:Y:S02]  /*2640*/  SEL R3, R11, R6, !P0 ;  /* 0x000000060b037207 */ /* 0x000fe40004000000 */
[----:B---3--:R-:W-:-:S04]  /*2650*/  ISETP.NE.AND P1, PT, R18, 0x1, PT ;  /* 0x000000011200780c */ /* 0x008fc80003f25270 */
[----:B------:R-:W-:-:S05]  /*2660*/  SEL R4, R13, R4, !P1 ;  /* 0x000000040d047207 */ /* 0x000fca0004800000 */
[----:B------:R-:W-:Y:S02]  /*2670*/  IMAD.IADD R5, R3, 0x1, -R4 ;  /* 0x0000000103057824 */ /* 0x000fe400078e0a04 */
[----:B------:R-:W-:Y:S02]  /*2680*/  IMAD.IADD R3, R4, 0x1, -R3 ;  /* 0x0000000104037824 */ /* 0x000fe400078e0a03 */
[----:B------:R-:W-:Y:S02]  /*2690*/  IMAD R13, R5, R18, R13 ;  /* 0x00000012050d7224 */ /* 0x000fe400078e020d */
[----:B------:R-:W-:-:S07]  /*26a0*/  IMAD R11, R3, R2, R11 ;  /* 0x00000002030b7224 */ /* 0x000fce00078e020b */
.L_x_41:
[----:B------:R-:W-:Y:S01]  /*26b0*/  VIADD R14, R14, 0x1 ;  /* 0x000000010e0e7836 */ /* 0x000fe20000000000 */
[----:B------:R-:W-:Y:S01]  /*26c0*/  PLOP3.LUT P1, PT, PT, PT, PT, 0x80, 0x8 ;  /* 0x000000000008781c */ /* 0x000fe20003f2f070 */
[----:B------:R-:W-:Y:S02]  /*26d0*/  IMAD.IADD R21, R13, 0x1, R60 ;  /* 0x000000010d157824 */ /* 0x000fe400078e023c */
[----:B------:R-:W-:Y:S01]  /*26e0*/  IMAD.IADD R20, R11, 0x1, R58 ;  /* 0x000000010b147824 */ /* 0x000fe200078e023a */
[----:B------:R-:W-:-:S04]  /*26f0*/  ISETP.NE.AND P0, PT, R14, 0x2, PT ;  /* 0x000000020e00780c */ /* 0x000fc80003f05270 */
[----:B------:R-:W-:Y:S02]  /*2700*/  SEL R3, RZ, 0x1, P0 ;  /* 0x00000001ff037807 */ /* 0x000fe40000000000 */
[----:B------:R-:W-:Y:S02]  /*2710*/  SEL R14, R14, RZ, P0 ;  /* 0x000000ff0e0e7207 */ /* 0x000fe40000000000 */
[----:B------:R-:W-:Y:S01]  /*2720*/  LOP3.LUT R12, R12, R3, RZ, 0x3c, !PT ;  /* 0x000000030c0c7212 */ /* 0x000fe200078e3cff */
[----:B------:R-:W-:Y:S06]  /*2730*/  @P2 BRA `(.L_x_42) ;  /* 0xfffffff000002947 */ /* 0x000fec000383ffff */
[----:B------:R-:W-:Y:S01]  /*2740*/  UIADD3 UR4, UPT, UPT, UR4, 0x18, URZ ;  /* 0x0000001804047890 */ /* 0x000fe2000fffe0ff */
[----:B------:R-:W-:-:S03]  /*2750*/  SHF.L.U32 R3, R15, 0x1f, RZ ;  /* 0x0000001f0f037819 */ /* 0x000fc600000006ff */
[----:B------:R-:W-:-:S09]  /*2760*/  ULEA UR5, UR13, UR4, 0x3 ;  /* 0x000000040d057291 */ /* 0x000fd2000f8e18ff */
[----:B------:R-:W1:Y:S02]  /*2770*/  SYNCS.PHASECHK.TRANS64.TRYWAIT P0, [UR5], R3 ;  /* 0x00000003ff0075a7 */ /* 0x000e640008001105 */
[----:B-1----:R-:W-:Y:S05]  /*2780*/  @!P0 BRA `(.L_x_43) ;  /* 0x0000005000948947 */ /* 0x002fea0003800000 */
.L_x_137:
[----:B------:R-:W-:-:S04]  /*2790*/  UIADD3 UR6, UPT, UPT, UR13, 0x1, URZ ;  /* 0x000000010d067890 */ /* 0x000fc8000fffe0ff */
[----:B------:R-:W-:-:S04]  /*27a0*/  UISETP.NE.AND UP0, UPT, UR6, 0x3, UPT ;  /* 0x000000030600788c */ /* 0x000fc8000bf05270 */
[----:B------:R-:W-:Y:S02]  /*27b0*/  USEL UR7, URZ, 0x1, UP0 ;  /* 0x00000001ff077887 */ /* 0x000fe40008000000 */
[----:B------:R-:W-:-:S04]  /*27c0*/  USEL UR6, UR6, URZ, UP0 ;  /* 0x000000ff06067287 */ /* 0x000fc80008000000 */
[----:B------:R-:W-:Y:S01]  /*27d0*/  ULEA UR5, UR6, UR4, 0x3 ;  /* 0x0000000406057291 */ /* 0x000fe2000f8e18ff */
[----:B------:R-:W-:-:S04]  /*27e0*/  LOP3.LUT R15, R15, UR7, RZ, 0x3c, !PT ;  /* 0x000000070f0f7c12 */ /* 0x000fc8000f8e3cff */
[----:B-1----:R-:W-:-:S04]  /*27f0*/  SHF.L.U32 R3, R15, 0x1f, RZ ;  /* 0x0000001f0f037819 */ /* 0x002fc800000006ff */
[----:B------:R-:W1:Y:S02]  /*2800*/  SYNCS.PHASECHK.TRANS64.TRYWAIT P0, [UR5], R3 ;  /* 0x00000003ff0075a7 */ /* 0x000e640008001105 */
[----:B-1----:R-:W-:Y:S05]  /*2810*/  @!P0 BRA `(.L_x_44) ;  /* 0x0000005000888947 */ /* 0x002fea0003800000 */
.L_x_139:
[----:B------:R-:W-:-:S04]  /*2820*/  UIADD3 UR6, UPT, UPT, UR6, 0x1, URZ ;  /* 0x0000000106067890 */ /* 0x000fc8000fffe0ff */
[----:B------:R-:W-:-:S04]  /*2830*/  UISETP.NE.AND UP0, UPT, UR6, 0x3, UPT ;  /* 0x000000030600788c */ /* 0x000fc8000bf05270 */
[----:B------:R-:W-:Y:S02]  /*2840*/  USEL UR5, URZ, 0x1, UP0 ;  /* 0x00000001ff057887 */ /* 0x000fe40008000000 */
[----:B------:R-:W-:-:S04]  /*2850*/  USEL UR6, UR6, URZ, UP0 ;  /* 0x000000ff06067287 */ /* 0x000fc80008000000 */
[----:B------:R-:W-:Y:S01]  /*2860*/  ULEA UR6, UR6, UR4, 0x3 ;  /* 0x0000000406067291 */ /* 0x000fe2000f8e18ff */
[----:B-1----:R-:W-:-:S04]  /*2870*/  LOP3.LUT R3, R15, UR5, RZ, 0x3c, !PT ;  /* 0x000000050f037c12 */ /* 0x002fc8000f8e3cff */
[----:B------:R-:W-:Y:S01]  /*2880*/  SHF.L.U32 R3, R3, 0x1f, RZ ;  /* 0x0000001f03037819 */ /* 0x000fe200000006ff */
[----:B---3--:R-:W-:-:S07]  /*2890*/  IMAD.U32 R0, RZ, RZ, UR6 ;  /* 0x00000006ff007e24 */ /* 0x008fce000f8e00ff */
.L_x_45:
[----:B-1----:R1:W2:Y:S02]  /*28a0*/  SYNCS.PHASECHK.TRANS64.TRYWAIT P0, [R0+URZ], R3 ;  /* 0x00000003000075a7 */ /* 0x0022a400080011ff */
[----:B--2---:R-:W-:Y:S05]  /*28b0*/  @!P0 NANOSLEEP.SYNCS 0x989680 ;  /* 0x009896800000895d */ /* 0x004fea0003900000 */
[----:B------:R-:W2:Y:S02]  /*28c0*/  @!P0 SYNCS.PHASECHK.TRANS64 P0, [R0+URZ], R3 ;  /* 0x00000003000085a7 */ /* 0x000ea400080010ff */
[----:B--2---:R-:W-:Y:S05]  /*28d0*/  @P0 EXIT ;  /* 0x000000000000094d */ /* 0x004fea0003800000 */
[----:B------:R-:W-:Y:S05]  /*28e0*/  BRA `(.L_x_45) ;  /* 0xfffffffc00ec7947 */ /* 0x000fea000383ffff */
.L_x_22:
[----:B------:R-:W-:-:S04]  /*28f0*/  UISETP.NE.AND UP1, UPT, UR37, URZ, UPT ;  /* 0x000000ff2500728c */ /* 0x000fc8000bf25270 */
[----:B------:R-:W-:-:S09]  /*2900*/  UISETP.NE.OR UP1, UPT, UR10, 0x1, UP1 ;  /* 0x000000010a00788c */ /* 0x000fd20008f25670 */
[----:B------:R-:W-:Y:S05]  /*2910*/  BRA.U UP1, `(.L_x_46) ;  /* 0x00000005014c7547 */ /* 0x000fea000b800000 */
[----:B------:R-:W-:Y:S01]  /*2920*/  HFMA2 R11, -RZ, RZ, 0, 0 ;  /* 0x00000000ff0b7431 */ /* 0x000fe200000001ff */
[----:B------:R-:W-:Y:S01]  /*2930*/  ISETP.GE.U32.AND P2, PT, R10, 0x2, PT ;  /* 0x000000020a00780c */ /* 0x000fe20003f46070 */
[----:B------:R-:W-:Y:S01]  /*2940*/  IMAD.MOV.U32 R12, RZ, RZ, 0x1 ;  /* 0x00000001ff0c7424 */ /* 0x000fe200078e00ff */
[----:B------:R-:W-:Y:S01]  /*2950*/  CS2R R8, SRZ ;  /* 0x0000000000087805 */ /* 0x000fe2000001ff00 */
[----:B------:R-:W-:Y:S01]  /*2960*/  IMAD.MOV.U32 R3, RZ, RZ, RZ ;  /* 0x000000ffff037224 */ /* 0x000fe200078e00ff */
[----:B------:R-:W-:Y:S01]  /*2970*/  UMOV UR4, 0x400 ;  /* 0x0000040000047882 */ /* 0x000fe20000000000 */
[----:B------:R-:W-:Y:S01]  /*2980*/  UMOV UR6, URZ ;  /* 0x000000ff00067c82 */ /* 0x000fe20008000000 */
[----:B------:R-:W-:-:S12]  /*2990*/  ULEA UR37, UR37, UR4, 0x18 ;  /* 0x0000000425257291 */ /* 0x000fd8000f8ec0ff */
.L_x_50:
[----:B------:R-:W-:Y:S02]  /*29a0*/  LEA R0, R3, UR37, 0x3 ;  /* 0x0000002503007c11 */ /* 0x000fe4000f8e18ff */
[----:B------:R-:W-:-:S03]  /*29b0*/  SHF.L.U32 R5, R8, 0x1f, RZ ;  /* 0x0000001f08057819 */ /* 0x000fc600000006ff */
[----:B------:R-:W-:Y:S01]  /*29c0*/  VIADD R4, R0, 0xe0 ;  /* 0x000000e000047836 */ /* 0x000fe20000000000 */
[----:B------:R-:W1:Y:S02]  /*29d0*/  SYNCS.PHASECHK.TRANS64.TRYWAIT P0, [R0+URZ+0xd0], R5 ;  /* 0x0000d005000075a7 */ /* 0x000e6400080011ff */
[----:B-1----:R-:W-:Y:S05]  /*29e0*/  @!P0 BRA `(.L_x_47) ;  /* 0x00000050002c8947 */ /* 0x002fea0003800000 */
.L_x_140:
[----:B------:R-:W-:Y:S01]  /*29f0*/  ULEA UR5, UR6, UR37, 0x3 ;  /* 0x0000002506057291 */ /* 0x000fe2000f8e18ff */
[----:B------:R-:W-:Y:S01]  /*2a00*/  PRMT R4, RZ, 0x654, R4 ;  /* 0x00000654ff047816 */ /* 0x000fe20000000004 */
[----:B-1----:R-:W-:Y:S01]  /*2a10*/  @!P2 IMAD.MOV.U32 R5, RZ, RZ, 0x10 ;  /* 0x00000010ff05a424 */ /* 0x002fe200078e00ff */
[----:B------:R-:W-:Y:S01]  /*2a20*/  SHF.L.U32 R7, R12, 0x1f, RZ ;  /* 0x0000001f0c077819 */ /* 0x000fe200000006ff */
[----:B------:R-:W-:Y:S01]  /*2a30*/  UIADD3 UR4, UPT, UPT, UR5, 0x70, URZ ;  /* 0x0000007005047890 */ /* 0x000fe2000fffe0ff */
[----:B------:R1:W-:Y:S05]  /*2a40*/  SYNCS.ARRIVE.TRANS64.RED.A1T0 RZ, [R4+URZ], RZ ;  /* 0x000000ff04ff79a7 */ /* 0x0003ea00081004ff */
[----:B------:R-:W-:Y:S01]  /*2a50*/  IMAD.U32 R13, RZ, RZ, UR4 ;  /* 0x00000004ff0d7e24 */ /* 0x000fe2000f8e00ff */
[----:B------:R-:W2:Y:S04]  /*2a60*/  SYNCS.PHASECHK.TRANS64.TRYWAIT P0, [UR5+0x80], R7 ;  /* 0x00008007ff0075a7 */ /* 0x000ea80008001105 */
[----:B------:R-:W-:Y:S01]  /*2a70*/  PRMT R13, R10, 0x654, R13 ;  /* 0x000006540a0d7816 */ /* 0x000fe2000000000d */
[----:B-12---:R-:W-:Y:S06]  /*2a80*/  @!P0 BRA `(.L_x_48) ;  /* 0x0000005000188947 */ /* 0x006fec0003800000 */
.L_x_142:
[----:B------:R-:W-:Y:S01]  /*2a90*/  ULEA UR4, UR6, UR37, 0x4 ;  /* 0x0000002506047291 */ /* 0x000fe2000f8e20ff */
[----:B------:R-:W-:Y:S01]  /*2aa0*/  SEL R2, R13, R2, !P2 ;  /* 0x000000020d027207 */ /* 0x000fe20005000000 */
[----:B------:R-:W-:Y:S01]  /*2ab0*/  UIADD3 UR5, UPT, UPT, UR5, 0x70, URZ ;  /* 0x0000007005057890 */ /* 0x000fe2000fffe0ff */
[----:B-1----:R-:W-:Y:S01]  /*2ac0*/  LEA R0, R11, UR37, 0x3 ;  /* 0x000000250b007c11 */ /* 0x002fe2000f8e18ff */
[----:B------:R-:W-:Y:S01]  /*2ad0*/  UIADD3 UR4, UPT, UPT, UR4, 0x100, URZ ;  /* 0x0000010004047890 */ /* 0x000fe2000fffe0ff */
[----:B------:R1:W-:Y:S01]  /*2ae0*/  @!P2 SYNCS.ARRIVE.TRANS64.RED RZ, [R2+URZ], R5 ;  /* 0x0000000502ffa9a7 */ /* 0x0003e200080004ff */
[----:B------:R-:W-:Y:S01]  /*2af0*/  UIADD3 UR6, UPT, UPT, UR6, 0x1, URZ ;  /* 0x0000000106067890 */ /* 0x000fe2000fffe0ff */
[----:B------:R-:W-:-:S03]  /*2b00*/  VIADD R3, R3, 0x1 ;  /* 0x0000000103037836 */ /* 0x000fc60000000000 */
[----:B------:R-:W-:Y:S02]  /*2b10*/  UISETP.NE.AND UP0, UPT, UR6, 0x2, UPT ;  /* 0x000000020600788c */ /* 0x000fe4000bf05270 */
[----:B------:R-:W-:Y:S01]  /*2b20*/  ISETP.NE.AND P0, PT, R3, 0x2, PT ;  /* 0x000000020300780c */ /* 0x000fe20003f05270 */
[----:B------:R-:W-:Y:S06]  /*2b30*/  UGETNEXTWORKID.BROADCAST [UR4], [UR5] ;  /* 0x00000000040073ca */ /* 0x000fec0008000100 */
[----:B------:R-:W-:Y:S02]  /*2b40*/  USEL UR4, URZ, 0x1, UP0 ;  /* 0x00000001ff047887 */ /* 0x000fe40008000000 */
[----:B------:R-:W-:-:S04]  /*2b50*/  USEL UR6, UR6, URZ, UP0 ;  /* 0x000000ff06067287 */ /* 0x000fc80008000000 */
[----:B------:R-:W-:Y:S02]  /*2b60*/  LOP3.LUT R12, R12, UR4, RZ, 0x3c, !PT ;  /* 0x000000040c0c7c12 */ /* 0x000fe4000f8e3cff */
[----:B-1----:R-:W-:-:S04]  /*2b70*/  SHF.L.U32 R5, R9, 0x1f, RZ ;  /* 0x0000001f09057819 */ /* 0x002fc800000006ff */
[----:B------:R-:W1:Y:S02]  /*2b80*/  SYNCS.PHASECHK.TRANS64.TRYWAIT P1, [R0+URZ+0x70], R5 ;  /* 0x00007005000075a7 */ /* 0x000e6400080211ff */
[----:B-1----:R-:W-:Y:S05]  /*2b90*/  @!P1 BRA `(.L_x_49) ;  /* 0x0000004c00ec9947 */ /* 0x002fea0003800000 */
.L_x_143:
[----:B------:R-:W-:Y:S01]  /*2ba0*/  LEA R4, R11, UR37, 0x4 ;  /* 0x000000250b047c11 */ /* 0x000fe2000f8e20ff */
[----:B-1----:R-:W-:Y:S01]  /*2bb0*/  VIADD R0, R0, 0x80 ;  /* 0x0000008000007836 */ /* 0x002fe20000000000 */
[----:B------:R-:W-:Y:S01]  /*2bc0*/  SEL R3, R3, RZ, P0 ;  /* 0x000000ff03037207 */ /* 0x000fe20000000000 */
[----:B------:R-:W-:-:S03]  /*2bd0*/  VIADD R11, R11, 0x1 ;  /* 0x000000010b0b7836 */ /* 0x000fc60000000000 */
[----:B------:R-:W1:Y:S01]  /*2be0*/  LDS.128 R4, [R4+0x100] ;  /* 0x0001000004047984 */ /* 0x000e620000000c00 */
[----:B------:R-:W-:Y:S02]  /*2bf0*/  PRMT R0, RZ, 0x654, R0 ;  /* 0x00000654ff007816 */ /* 0x000fe40000000000 */
[C---:B------:R-:W-:Y:S01]  /*2c00*/  ISETP.NE.AND P1, PT, R11.reuse, 0x2, PT ;  /* 0x000000020b00780c */ /* 0x040fe20003f25270 */
[----:B------:R-:W-:Y:S01]  /*2c10*/  @!PT LDS RZ, [RZ] ;  /* 0x00000000fffff984 */ /* 0x000fe20000000800 */
[----:B------:R-:W-:Y:S01]  /*2c20*/  @!PT LDS RZ, [RZ] ;  /* 0x00000000fffff984 */ /* 0x000fe20000000800 */
[----:B------:R-:W-:Y:S01]  /*2c30*/  @!PT LDS RZ, [RZ] ;  /* 0x00000000fffff984 */ /* 0x000fe20000000800 */
[----:B------:R-:W-:Y:S01]  /*2c40*/  @!PT LDS RZ, [RZ] ;  /* 0x00000000fffff984 */ /* 0x000fe20000000800 */
[----:B------:R2:W-:Y:S06]  /*2c50*/  MEMBAR.ALL.CTA ;  /* 0x0000000000007992 */ /* 0x0005ec0000008000 */
[----:B--2---:R-:W2:Y:S01]  /*2c60*/  FENCE.VIEW.ASYNC.S ;  /* 0x00000000000073c6 */ /* 0x004ea20000000000 */
[----:B------:R-:W-:Y:S01]  /*2c70*/  SEL R11, R11, RZ, P1 ;  /* 0x000000ff0b0b7207 */ /* 0x000fe20000800000 */
[----:B--2---:R2:W-:Y:S01]  /*2c80*/  SYNCS.ARRIVE.TRANS64.RED.A1T0 RZ, [R0+URZ], RZ ;  /* 0x000000ff00ff79a7 */ /* 0x0045e200081004ff */
[----:B-1----:R-:W-:-:S02]  /*2c90*/  LOP3.LUT P3, RZ, R6, 0x1, RZ, 0xc0, !PT ;  /* 0x0000000106ff7812 */ /* 0x002fc4000786c0ff */
[----:B------:R-:W-:-:S04]  /*2ca0*/  SEL R5, RZ, 0x1, P0 ;  /* 0x00000001ff057807 */ /* 0x000fc80000000000 */
[----:B------:R-:W-:Y:S02]  /*2cb0*/  LOP3.LUT R8, R8, R5, RZ, 0x3c, !PT ;  /* 0x0000000508087212 */ /* 0x000fe400078e3cff */
[----:B--2---:R-:W-:-:S04]  /*2cc0*/  SEL R0, RZ, 0x1, P1 ;  /* 0x00000001ff007807 */ /* 0x004fc80000800000 */
[----:B------:R-:W-:Y:S01]  /*2cd0*/  LOP3.LUT R9, R9, R0, RZ, 0x3c, !PT ;  /* 0x0000000009097212 */ /* 0x000fe200078e3cff */
[----:B------:R-:W-:Y:S06]  /*2ce0*/  @P3 BRA `(.L_x_50) ;  /* 0xfffffffc002c3947 */ /* 0x000fec000383ffff */
[----:B------:R-:W-:Y:S01]  /*2cf0*/  ULEA UR5, UR6, UR37, 0x3 ;  /* 0x0000002506057291 */ /* 0x000fe2000f8e18ff */
[----:B------:R-:W-:-:S08]  /*2d00*/  SHF.L.U32 R3, R12, 0x1f, RZ ;  /* 0x0000001f0c037819 */ /* 0x000fd000000006ff */
[----:B------:R-:W1:Y:S02]  /*2d10*/  SYNCS.PHASECHK.TRANS64 P0, [UR5+0x80], R3 ;  /* 0x00008003ff0075a7 */ /* 0x000e640008001005 */
[----:B-1----:R-:W-:Y:S05]  /*2d20*/  @P0 BRA `(.L_x_51) ;  /* 0x0000000000080947 */ /* 0x002fea0003800000 */
[----:B------:R-:W1:Y:S02]  /*2d30*/  SYNCS.PHASECHK.TRANS64.TRYWAIT P0, [UR5+0x80], R3 ;  /* 0x00008003ff0075a7 */ /* 0x000e640008001105 */
[----:B-1----:R-:W-:Y:S05]  /*2d40*/  @!P0 BRA `(.L_x_52) ;  /* 0x0000004c00948947 */ /* 0x002fea0003800000 */
.L_x_51:
[----:B------:R-:W-:-:S04]  /*2d50*/  UIADD3 UR4, UPT, UPT, UR6, 0x1, URZ ;  /* 0x0000000106047890 */ /* 0x000fc8000fffe0ff */
[----:B------:R-:W-:-:S04]  /*2d60*/  UISETP.NE.AND UP0, UPT, UR4, 0x2, UPT ;  /* 0x000000020400788c */ /* 0x000fc8000bf05270 */
[----:B------:R-:W-:Y:S02]  /*2d70*/  USEL UR7, URZ, 0x1, UP0 ;  /* 0x00000001ff077887 */ /* 0x000fe40008000000 */
[----:B------:R-:W-:-:S04]  /*2d80*/  USEL UR4, UR4, URZ, UP0 ;  /* 0x000000ff04047287 */ /* 0x000fc80008000000 */
[----:B------:R-:W-:Y:S01]  /*2d90*/  ULEA UR4, UR4, UR37, 0x3 ;  /* 0x0000002504047291 */ /* 0x000fe2000f8e18ff */
[----:B-1----:R-:W-:-:S04]  /*2da0*/  LOP3.LUT R3, R12, UR7, RZ, 0x3c, !PT ;  /* 0x000000070c037c12 */ /* 0x002fc8000f8e3cff */
[----:B------:R-:W-:-:S04]  /*2db0*/  SHF.L.U32 R0, R3, 0x1f, RZ ;  /* 0x0000001f03007819 */ /* 0x000fc800000006ff */
[----:B------:R-:W1:Y:S02]  /*2dc0*/  SYNCS.PHASECHK.TRANS64 P0, [UR4+0x80], R0 ;  /* 0x00008000ff0075a7 */ /* 0x000e640008001004 */
[----:B-1----:R-:W-:Y:S05]  /*2dd0*/  @P0 EXIT ;  /* 0x000000000000094d */ /* 0x002fea0003800000 */
[----:B------:R-:W-:Y:S02]  /*2de0*/  SHF.L.U32 R3, R3, 0x1f, RZ ;  /* 0x0000001f03037819 */ /* 0x000fe400000006ff */
[----:B------:R-:W-:-:S07]  /*2df0*/  MOV R0, UR4 ;  /* 0x0000000400007c02 */ /* 0x000fce0008000f00 */
.L_x_53:
[----:B-1----:R1:W2:Y:S02]  /*2e00*/  SYNCS.PHASECHK.TRANS64.TRYWAIT P0, [R0+URZ+0x80], R3 ;  /* 0x00008003000075a7 */ /* 0x0022a400080011ff */
[----:B--2---:R-:W-:Y:S05]  /*2e10*/  @!P0 NANOSLEEP.SYNCS 0x989680 ;  /* 0x009896800000895d */ /* 0x004fea0003900000 */
[----:B------:R-:W2:Y:S02]  /*2e20*/  @!P0 SYNCS.PHASECHK.TRANS64 P0, [R0+URZ+0x80], R3 ;  /* 0x00008003000085a7 */ /* 0x000ea400080010ff */
[----:B--2---:R-:W-:Y:S05]  /*2e30*/  @P0 EXIT ;  /* 0x000000000000094d */ /* 0x004fea0003800000 */
[----:B------:R-:W-:Y:S05]  /*2e40*/  BRA `(.L_x_53) ;  /* 0xfffffffc00ec7947 */ /* 0x000fea000383ffff */
.L_x_46:
[----:B------:R-:W-:Y:S05]  /*2e50*/  BRA.U UP4, `(.L_x_54) ;  /* 0x0000001504487547 */ /* 0x000fea000b800000 */
[----:B------:R-:W-:Y:S01]  /*2e60*/  UMOV UR6, 0x40 ;  /* 0x0000004000067882 */ /* 0x000fe20000000000 */
[----:B------:R-:W-:Y:S01]  /*2e70*/  NOP ;  /* 0x0000000000007918 */ /* 0x000fe20000000000 */
[----:B------:R-:W-:Y:S01]  /*2e80*/  ULEA UR6, UR37, UR6, 0x18 ;  /* 0x0000000625067291 */ /* 0x000fe2000f8ec0ff */
[----:B------:R-:W-:Y:S02]  /*2e90*/  UMOV UR7, 0x400 ;  /* 0x0000040000077882 */ /* 0x000fe40000000000 */
[----:B------:R-:W-:-:S06]  /*2ea0*/  ULEA UR37, UR37, UR7, 0x18 ;  /* 0x0000000725257291 */ /* 0x000fcc000f8ec0ff */
[----:B------:R-:W1:Y:S02]  /*2eb0*/  LDS.U8 R2, [UR6+0x1c] ;  /* 0x00001c06ff027984 */ /* 0x000e640008000000 */
[----:B-1----:R-:W-:-:S13]  /*2ec0*/  ISETP.NE.AND P0, PT, R2, RZ, PT ;  /* 0x000000ff0200720c */ /* 0x002fda0003f05270 */
[----:B------:R-:W-:Y:S05]  /*2ed0*/  @P0 BRA `(.L_x_55) ;  /* 0x0000000400080947 */ /* 0x000fea0003800000 */
[----:B------:R-:W-:Y:S02]  /*2ee0*/  UISETP.NE.U32.AND UP0, UPT, UR5, 0x1, UPT ;  /* 0x000000010500788c */ /* 0x000fe4000bf05070 */
[----:B------:R-:W-:-:S07]  /*2ef0*/  UIADD3 UR8, UPT, UPT, UR6, 0x8, URZ ;  /* 0x0000000806087890 */ /* 0x000fce000fffe0ff */
[----:B------:R-:W-:Y:S05]  /*2f00*/  BRA.U !UP0, `(.L_x_56) ;  /* 0x00000001089c7547 */ /* 0x000fea000b800000 */
[----:B------:R-:W-:Y:S01]  /*2f10*/  ELECT P0, URZ, PT ;  /* 0x0000000000ff782f */ /* 0x000fe20003800000 */
[----:B------:R-:W-:-:S12]  /*2f20*/  BSSY B0, `(.L_x_56) ;  /* 0x0000025000007945 */ /* 0x000fd80003800000 */
[----:B------:R-:W-:Y:S05]  /*2f30*/  @!P0 BRA `(.L_x_57) ;  /* 0x00000000008c8947 */ /* 0x000fea0003800000 */
[----:B------:R-:W-:-:S05]  /*2f40*/  UMOV UR7, 0x10 ;  /* 0x0000001000077882 */ /* 0x000fca0000000000 */
[----:B------:R-:W-:Y:S04]  /*2f50*/  DEPBAR.LE SB1, 0x36 ;  /* 0x00009d800000791a */ /* 0x000fe80000000000 */
[----:B------:R-:W1:Y:S02]  /*2f60*/  UTCATOMSWS.2CTA.FIND_AND_SET.ALIGN UP1, UR7, UR7 ;  /* 0x00000007000775e3 */ /* 0x000e640008220800 */
[----:B-1----:R-:W-:Y:S01]  /*2f70*/  MOV R11, UR7 ;  /* 0x00000007000b7c02 */ /* 0x002fe20008000f00 */
[----:B------:R-:W-:Y:S06]  /*2f80*/  BRA.U UP1, `(.L_x_58) ;  /* 0x0000000101187547 */ /* 0x000fec000b800000 */
.L_x_59:
[----:B------:R-:W-:Y:S05]  /*2f90*/  NANOSLEEP 0x64 ;  /* 0x000000640000795d */ /* 0x000fea0003800000 */
[----:B------:R-:W-:-:S05]  /*2fa0*/  UMOV UR7, 0x10 ;  /* 0x0000001000077882 */ /* 0x000fca0000000000 */
[----:B------:R-:W-:Y:S04]  /*2fb0*/  DEPBAR.LE SB1, 0x36 ;  /* 0x00009d800000791a */ /* 0x000fe80000000000 */
[----:B------:R-:W1:Y:S02]  /*2fc0*/  UTCATOMSWS.2CTA.FIND_AND_SET.ALIGN UP1, UR7, UR7 ;  /* 0x00000007000775e3 */ /* 0x000e640008220800 */
[----:B-1----:R-:W-:Y:S01]  /*2fd0*/  MOV R11, UR7 ;  /* 0x00000007000b7c02 */ /* 0x002fe20008000f00 */
[----:B------:R-:W-:Y:S05]  /*2fe0*/  BRA.U !UP1, `(.L_x_59) ;  /* 0xfffffffd09e87547 */ /* 0x000fea000b83ffff */
.L_x_58:
[----:B------:R-:W1:Y:S01]  /*2ff0*/  LDS R5, [UR6+0x10] ;  /* 0x00001006ff057984 */ /* 0x000e620008000800 */
[----:B------:R-:W-:Y:S01]  /*3000*/  IMAD.U32 R3, RZ, RZ, UR37 ;  /* 0x00000025ff037e24 */ /* 0x000fe2000f8e00ff */
[----:B------:R-:W-:-:S03]  /*3010*/  MOV R2, UR4 ;  /* 0x0000000400027c02 */ /* 0x000fc60008000f00 */
[----:B------:R-:W-:Y:S01]  /*3020*/  VIADD R3, R3, 0x120 ;  /* 0x0000012003037836 */ /* 0x000fe20000000000 */
[----:B-1----:R-:W-:-:S04]  /*3030*/  SHF.L.U32 R5, R5, 0x1f, RZ ;  /* 0x0000001f05057819 */ /* 0x002fc800000006ff */
[----:B------:R-:W1:Y:S02]  /*3040*/  SYNCS.PHASECHK.TRANS64.TRYWAIT P0, [UR6+0x8], R5 ;  /* 0x00000805ff0075a7 */ /* 0x000e640008001106 */
[----:B-1----:R-:W-:Y:S05]  /*3050*/  @P0 BRA `(.L_x_60) ;  /* 0x0000000000080947 */ /* 0x002fea0003800000 */
[----:B------:R-:W1:Y:S02]  /*3060*/  SYNCS.PHASECHK.TRANS64.TRYWAIT P0, [UR6+0x8], R5 ;  /* 0x00000805ff0075a7 */ /* 0x000e640008001106 */
[----:B-1----:R-:W-:Y:S05]  /*3070*/  @!P0 BRA `(.L_x_61) ;  /* 0x0000004800e08947 */ /* 0x002fea0003800000 */
.L_x_60:
[----:B-1----:R-:W-:Y:S01]  /*3080*/  HFMA2 R4, -RZ, RZ, 0, 5.9604644775390625e-08 ;  /* 0x00000001ff047431 */ /* 0x002fe200000001ff */
[----:B------:R-:W-:Y:S01]  /*3090*/  UPRMT UR7, UR4, 0x654, UR8 ;  /* 0x0000065404077896 */ /* 0x000fe20008000008 */
[----:B------:R-:W-:Y:S01]  /*30a0*/  IMAD.MOV.U32 R6, RZ, RZ, 0xffff ;  /* 0x0000ffffff067424 */ /* 0x000fe200078e00ff */
[----:B------:R-:W-:Y:S01]  /*30b0*/  PRMT R2, R2, 0x654, R3 ;  /* 0x0000065402027816 */ /* 0x000fe20000000003 */
[----:B------:R-:W-:Y:S02]  /*30c0*/  IMAD.MOV.U32 R5, RZ, RZ, 0x4 ;  /* 0x00000004ff057424 */ /* 0x000fe400078e00ff */
[----:B------:R-:W-:Y:S01]  /*30d0*/  IMAD.SHL.U32 R9, R11, 0x20, RZ ;  /* 0x000000200b097824 */ /* 0x000fe200078e00ff */
[----:B------:R-:W-:Y:S02]  /*30e0*/  MOV R3, UR7 ;  /* 0x0000000700037c02 */ /* 0x000fe40008000f00 */
[-C--:B------:R-:W-:Y:S01]  /*30f0*/  SHF.L.U32 R7, R6, R11.reuse, RZ ;  /* 0x0000000b06077219 */ /* 0x080fe200000006ff */
[----:B------:R1:W-:Y:S01]  /*3100*/  SYNCS.ARRIVE.TRANS64.RED RZ, [UR7], R5 ;  /* 0x00000005ffff79a7 */ /* 0x0003e20008000407 */
[----:B------:R-:W-:Y:S01]  /*3110*/  SHF.L.U32 R6, R4, R11, RZ ;  /* 0x0000000b04067219 */ /* 0x000fe200000006ff */
[----:B------:R1:W-:Y:S04]  /*3120*/  STS [UR37+0x120], R9 ;  /* 0x00012009ff007988 */ /* 0x0003e80008000825 */
[----:B------:R1:W-:Y:S04]  /*3130*/  STAS [R2.64], R11 ;  /* 0x0000000b02007dbd */ /* 0x0003e8000c0008ff */
[----:B------:R1:W-:Y:S04]  /*3140*/  ATOMS.OR RZ, [UR6+0x14], R7 ;  /* 0x00001407ffff798c */ /* 0x0003e8000b000006 */
[----:B------:R1:W-:Y:S04]  /*3150*/  ATOMS.OR RZ, [UR6+0x18], R6 ;  /* 0x00001806ffff798c */ /* 0x0003e8000b000006 */
[----:B------:R1:W-:Y:S02]  /*3160*/  ATOMS.XOR RZ, [UR6+0x10], R4 ;  /* 0x00001004ffff798c */ /* 0x0003e4000b800006 */
.L_x_57:
[----:B------:R-:W-:Y:S05]  /*3170*/  BSYNC B0 ;  /* 0x0000000000007941 */ /* 0x000fea0003800000 */
.L_x_56:
[----:B------:R-:W-:Y:S05]  /*3180*/  BRA.U UP0, `(.L_x_62) ;  /* 0x00000001006c7547 */ /* 0x000fea000b800000 */
[----:B------:R-:W-:-:S03]  /*3190*/  UMOV UR7, 0xffffffff ;  /* 0xffffffff00077882 */ /* 0x000fc60000000000 */
[----:B------:R-:W-:Y:S05]  /*31a0*/  BRA.DIV UR7, `(.L_x_63) ;  /* 0x0000004a07ac7947 */ /* 0x000fea000b800000 */
[----:B------:R-:W-:-:S13]  /*31b0*/  ELECT P6, URZ, PT ;  /* 0x0000000000ff782f */ /* 0x000fda00038c0000 */
.L_x_147:
[----:B------:R-:W-:Y:S05]  /*31c0*/  @!P6 BRA `(.L_x_62) ;  /* 0x00000000005ce947 */ /* 0x000fea0003800000 */
[----:B-1----:R-:W1:Y:S02]  /*31d0*/  LDS R3, [UR6+0x10] ;  /* 0x00001006ff037984 */ /* 0x002e640008000800 */
[----:B-1----:R-:W-:-:S04]  /*31e0*/  SHF.L.U32 R3, R3, 0x1f, RZ ;  /* 0x0000001f03037819 */ /* 0x002fc800000006ff */
[----:B------:R-:W1:Y:S02]  /*31f0*/  SYNCS.PHASECHK.TRANS64.TRYWAIT P0, [UR6+0x8], R3 ;  /* 0x00000803ff0075a7 */ /* 0x000e640008001106 */
[----:B-1----:R-:W-:Y:S05]  /*3200*/  @P0 BRA `(.L_x_64) ;  /* 0x0000000000080947 */ /* 0x002fea0003800000 */
[----:B------:R-:W1:Y:S02]  /*3210*/  SYNCS.PHASECHK.TRANS64.TRYWAIT P0, [UR6+0x8], R3 ;  /* 0x00000803ff0075a7 */ /* 0x000e640008001106 */
[----:B-1----:R-:W-:Y:S05]  /*3220*/  @!P0 BRA `(.L_x_65) ;  /* 0x0000004800ac8947 */ /* 0x002fea0003800000 */
.L_x_64:
[----:B------:R-:W2:Y:S01]  /*3230*/  LDS R5, [UR37+0x120] ;  /* 0x00012025ff057984 */ /* 0x000ea20008000800 */
[----:B-1----:R-:W-:Y:S02]  /*3240*/  HFMA2 R2, -RZ, RZ, 0, 5.9604644775390625e-08 ;  /* 0x00000001ff027431 */ /* 0x002fe400000001ff */
[----:B------:R-:W-:Y:S01]  /*3250*/  IMAD.MOV.U32 R3, RZ, RZ, 0xffff ;  /* 0x0000ffffff037424 */ /* 0x000fe200078e00ff */
[----:B------:R-:W-:Y:S01]  /*3260*/  UPRMT UR7, UR4, 0x654, UR8 ;  /* 0x0000065404077896 */ /* 0x000fe20008000008 */
[----:B--2---:R-:W-:-:S03]  /*3270*/  IMAD.SHL.U32 R4, R5, 0x20, RZ ;  /* 0x0000002005047824 */ /* 0x004fc600078e00ff */
[-C--:B------:R-:W-:Y:S02]  /*3280*/  SHF.L.U32 R3, R3, R5.reuse, RZ ;  /* 0x0000000503037219 */ /* 0x080fe400000006ff */
[----:B------:R-:W-:Y:S01]  /*3290*/  SHF.L.U32 R5, R2, R5, RZ ;  /* 0x0000000502057219 */ /* 0x000fe200000006ff */
[----:B------:R2:W-:Y:S04]  /*32a0*/  STS [UR37+0x120], R4 ;  /* 0x00012004ff007988 */ /* 0x0005e80008000825 */
[----:B------:R2:W-:Y:S04]  /*32b0*/  ATOMS.OR RZ, [UR6+0x14], R3 ;  /* 0x00001403ffff798c */ /* 0x0005e8000b000006 */
[----:B------:R2:W-:Y:S01]  /*32c0*/  ATOMS.OR RZ, [UR6+0x18], R5 ;  /* 0x00001805ffff798c */ /* 0x0005e2000b000006 */
[----:B------:R-:W-:Y:S03]  /*32d0*/  SYNCS.ARRIVE.TRANS64.RED.A1T0 RZ, [UR7], RZ ;  /* 0x000000ffffff79a7 */ /* 0x000fe60008100407 */
[----:B------:R2:W-:Y:S01]  /*32e0*/  ATOMS.XOR RZ, [UR6+0x10], R2 ;  /* 0x00001002ffff798c */ /* 0x0005e2000b800006 */
[----:B------:R-:W-:Y:S05]  /*32f0*/  BRA `(.L_x_62) ;  /* 0x0000000000107947 */ /* 0x000fea0003800000 */
.L_x_55:
[----:B------:R-:W-:-:S05]  /*3300*/  MOV R2, 0xffffffff ;  /* 0xffffffff00027802 */ /* 0x000fca0000000f00 */
[----:B------:R1:W-:Y:S02]  /*3310*/  STS [UR37+0x120], R2 ;  /* 0x00012002ff007988 */ /* 0x0003e40008000825 */
[----:B-1----:R-:W-:Y:S02]  /*3320*/  MOV R2, 0x3340 ;  /* 0x0000334000027802 */ /* 0x002fe40000000f00 */
[----:B-----5:R-:W-:Y:S05]  /*3330*/  CALL.REL.NOINC `($__internal_1_$__cuda_sm10x_tcgen05_guardrail_trap_phase_invalid_during_alloc) ;  /* 0x00000050000c7944 */ /* 0x020fea0003c00000 */
.L_x_62:
[----:B------:R-:W-:Y:S05]  /*3340*/  WARPSYNC.ALL ;  /* 0x0000000000007948 */ /* 0x000fea0003800000 */
[----:B------:R-:W3:Y:S01]  /*3350*/  S2UR UR7, SR_CgaCtaId ;  /* 0x00000000000779c3 */ /* 0x000ee20000008800 */
[----:B------:R-:W-:Y:S01]  /*3360*/  UMOV UR6, 0x400 ;  /* 0x0000040000067882 */ /* 0x000fe20000000000 */
[----:B------:R-:W-:-:S06]  /*3370*/  NOP ;  /* 0x0000000000007918 */ /* 0x000fcc0000000000 */
[----:B------:R-:W-:Y:S06]  /*3380*/  BAR.ARV 0x6, 0xa0 ;  /* 0x0182800000007b1d */ /* 0x000fec0000002000 */
[----:B------:R-:W4:Y:S01]  /*3390*/  LDCU UR8, c[0x0][0x38c] ;  /* 0x00007180ff0877ac */ /* 0x000f220008000800 */
[----:B------:R-:W-:Y:S01]  /*33a0*/  LOP3.LUT R0, R0, 0xffff, RZ, 0xc0, !PT ;  /* 0x0000ffff00007812 */ /* 0x000fe200078ec0ff */
[----:B-1----:R-:W-:Y:S01]  /*33b0*/  IMAD.MOV.U32 R9, RZ, RZ, 0x1 ;  /* 0x00000001ff097424 */ /* 0x002fe200078e00ff */
[----:B------:R-:W-:Y:S01]  /*33c0*/  LOP3.LUT R8, R8, 0xffff, RZ, 0xc0, !PT ;  /* 0x0000ffff08087812 */ /* 0x000fe200078ec0ff */
[----:B------:R-:W-:Y:S01]  /*33d0*/  UMOV UR19, URZ ;  /* 0x000000ff00137c82 */ /* 0x000fe20008000000 */
[----:B------:R-:W-:Y:S01]  /*33e0*/  R2UR UR10, R0 ;  /* 0x00000000000a72ca */ /* 0x000fe200000e0000 */
[----:B------:R-:W-:Y:S01]  /*33f0*/  UMOV UR18, URZ ;  /* 0x000000ff00127c82 */ /* 0x000fe20008000000 */
[----:B------:R-:W-:Y:S01]  /*3400*/  R2UR UR11, R8 ;  /* 0x00000000080b72ca */ /* 0x000fe200000e0000 */
[----:B------:R-:W-:Y:S01]  /*3410*/  IMAD.MOV.U32 R8, RZ, RZ, RZ ;  /* 0x000000ffff087224 */ /* 0x000fe200078e00ff */
[----:B------:R-:W-:Y:S01]  /*3420*/  UMOV UR17, URZ ;  /* 0x000000ff00117c82 */ /* 0x000fe20008000000 */
[----:B---3--:R-:W-:-:S02]  /*3430*/  ULEA UR7, UR7, UR6, 0x18 ;  /* 0x0000000607077291 */ /* 0x008fc4000f8ec0ff */
[----:B------:R-:W-:Y:S02]  /*3440*/  UISETP.NE.AND UP2, UPT, UR5, URZ, UPT ;  /* 0x000000ff0500728c */ /* 0x000fe4000bf45270 */
[----:B------:R-:W-:Y:S02]  /*3450*/  UIADD3 UR12, UPT, UPT, UR7, 0x3300, URZ ;  /* 0x00003300070c7890 */ /* 0x000fe4000fffe0ff */
[----:B------:R-:W-:Y:S02]  /*3460*/  UIADD3 UR13, UPT, UPT, UR7, 0xf300, URZ ;  /* 0x0000f300070d7890 */ /* 0x000fe4000fffe0ff */
[----:B----4-:R-:W-:Y:S01]  /*3470*/  UIADD3 UR8, UPT, UPT, UR8, 0x7f, URZ ;  /* 0x0000007f08087890 */ /* 0x010fe2000fffe0ff */
[----:B--2---:R-:W1:Y:S01]  /*3480*/  LDS R2, [UR7+0x120] ;  /* 0x00012007ff027984 */ /* 0x004e620008000800 */
[----:B------:R-:W-:Y:S02]  /*3490*/  USHF.R.U32.HI UR12, URZ, 0x4, UR12 ;  /* 0x00000004ff0c7899 */ /* 0x000fe4000801160c */
[----:B------:R-:W-:-:S02]  /*34a0*/  USHF.R.S32.HI UR6, URZ, 0x1f, UR8 ;  /* 0x0000001fff067899 */ /* 0x000fc40008011408 */
[----:B------:R-:W-:Y:S02]  /*34b0*/  USHF.R.U32.HI UR13, URZ, 0x4, UR13 ;  /* 0x00000004ff0d7899 */ /* 0x000fe4000801160d */
[----:B------:R-:W-:Y:S02]  /*34c0*/  ULEA.HI UR6, UR6, UR8, URZ, 0x7 ;  /* 0x0000000806067291 */ /* 0x000fe4000f8f38ff */
[----:B------:R-:W-:Y:S02]  /*34d0*/  ULOP3.LUT UR12, UR12, 0x3fff, URZ, 0xc0, !UPT ;  /* 0x00003fff0c0c7892 */ /* 0x000fe4000f8ec0ff */
[----:B------:R-:W-:Y:S02]  /*34e0*/  USHF.R.S32.HI UR6, URZ, 0x7, UR6 ;  /* 0x00000007ff067899 */ /* 0x000fe40008011406 */
[----:B------:R-:W-:Y:S02]  /*34f0*/  ULOP3.LUT UR13, UR13, 0x3fff, URZ, 0xc0, !UPT ;  /* 0x00003fff0d0d7892 */ /* 0x000fe4000f8ec0ff */
[----:B------:R-:W-:Y:S01]  /*3500*/  UISETP.LT.AND UP0, UPT, UR6, 0x1, UPT ;  /* 0x000000010600788c */ /* 0x000fe2000bf01270 */
[----:B------:R-:W-:Y:S01]  /*3510*/  UMOV UR36, 0x0 ;  /* 0x0000000000247882 */ /* 0x000fe20000000000 */
        /* <DEDUP_REMOVED lines=9> */
[----:B------:R-:W-:-:S02]  /*35b0*/  ULOP3.LUT UR12, UR12, 0x10000, URZ, 0xfc, !UPT ;  /* 0x000100000c0c7892 */ /* 0x000fc4000f8efcff */
[----:B------:R-:W-:Y:S02]  /*35c0*/  ULOP3.LUT UR13, UR13, 0x10000, URZ, 0xfc, !UPT ;  /* 0x000100000d0d7892 */ /* 0x000fe4000f8efcff */
[----:B------:R-:W-:Y:S01]  /*35d0*/  USEL UR20, UR6, 0x1, !UP0 ;  /* 0x0000000106147887 */ /* 0x000fe2000c000000 */
[----:B------:R-:W-:Y:S01]  /*35e0*/  UMOV UR26, 0x0 ;  /* 0x00000000001a7882 */ /* 0x000fe20000000000 */
[----:B------:R-:W-:Y:S01]  /*35f0*/  UMOV UR27, 0x8100490 ;  /* 0x08100490001b7882 */ /* 0x000fe20000000000 */
[----:B------:R-:W-:Y:S01]  /*3600*/  UMOV UR24, 0x0 ;  /* 0x0000000000187882 */ /* 0x000fe20000000000 */
[----:B------:R-:W-:Y:S01]  /*3610*/  UMOV UR25, 0x8100490 ;  /* 0x0810049000197882 */ /* 0x000fe20000000000 */
[----:B------:R-:W-:Y:S01]  /*3620*/  UMOV UR22, 0x0 ;  /* 0x0000000000167882 */ /* 0x000fe20000000000 */
[----:B------:R-:W-:Y:S01]  /*3630*/  UMOV UR23, 0x8100490 ;  /* 0x0810049000177882 */ /* 0x000fe20000000000 */
[----:B-1----:R-:W-:Y:S02]  /*3640*/  R2UR UR21, R2 ;  /* 0x00000000021572ca */ /* 0x002fe400000e0000 */
[----:B------:R-:W-:-:S13]  /*3650*/  CS2R R2, SRZ ;  /* 0x0000000000027805 */ /* 0x000fda000001ff00 */
.L_x_73:
[C---:B------:R-:W-:Y:S02]  /*3660*/  LEA R0, R8.reuse, UR7, 0x3 ;  /* 0x0000000708007c11 */ /* 0x040fe4000f8e18ff */
[----:B------:R-:W-:Y:S02]  /*3670*/  SHF.L.U32 R5, R3, 0x1f, RZ ;  /* 0x0000001f03057819 */ /* 0x000fe400000006ff */
[----:B------:R-:W-:Y:S02]  /*3680*/  LEA R4, R8, UR7, 0x4 ;  /* 0x0000000708047c11 */ /* 0x000fe4000f8e20ff */
[----:B------:R-:W1:Y:S02]  /*3690*/  SYNCS.PHASECHK.TRANS64.TRYWAIT P0, [R0+URZ+0x70], R5 ;  /* 0x00007005000075a7 */ /* 0x000e6400080011ff */
[----:B-1-3--:R-:W-:Y:S05]  /*36a0*/  @!P0 BRA `(.L_x_66) ;  /* 0x0000004400a48947 */ /* 0x00afea0003800000 */
.L_x_148:
[----:B-1----:R-:W1:Y:S01]  /*36b0*/  LDS.128 R4, [R4+0x100] ;  /* 0x0001000004047984 */ /* 0x002e620000000c00 */
[----:B------:R-:W-:Y:S02]  /*36c0*/  VIADD R0, R0, 0x80 ;  /* 0x0000008000007836 */ /* 0x000fe40000000000 */
[----:B------:R-:W-:Y:S01]  /*36d0*/  VIADD R8, R8, 0x1 ;  /* 0x0000000108087836 */ /* 0x000fe20000000000 */
[----:B------:R-:W-:Y:S01]  /*36e0*/  @!PT LDS RZ, [RZ] ;  /* 0x00000000fffff984 */ /* 0x000fe20000000800 */
[----:B------:R-:W-:Y:S01]  /*36f0*/  @!PT LDS RZ, [RZ] ;  /* 0x00000000fffff984 */ /* 0x000fe20000000800 */
[----:B------:R-:W-:Y:S01]  /*3700*/  @!PT LDS RZ, [RZ] ;  /* 0x00000000fffff984 */ /* 0x000fe20000000800 */
[----:B------:R-:W-:Y:S01]  /*3710*/  @!PT LDS RZ, [RZ] ;  /* 0x00000000fffff984 */ /* 0x000fe20000000800 */
[----:B------:R2:W-:Y:S06]  /*3720*/  MEMBAR.ALL.CTA ;  /* 0x0000000000007992 */ /* 0x0005ec0000008000 */
[----:B--2---:R-:W2:Y:S01]  /*3730*/  FENCE.VIEW.ASYNC.S ;  /* 0x00000000000073c6 */ /* 0x004ea20000000000 */
[----:B------:R-:W-:-:S04]  /*3740*/  PRMT R0, RZ, 0x654, R0 ;  /* 0x00000654ff007816 */ /* 0x000fc80000000000 */
[----:B--2---:R2:W-:Y:S01]  /*3750*/  SYNCS.ARRIVE.TRANS64.RED.A1T0 RZ, [R0+URZ], RZ ;  /* 0x000000ff00ff79a7 */ /* 0x0045e200081004ff */
[----:B-1----:R-:W-:Y:S01]  /*3760*/  LOP3.LUT P1, RZ, R6, 0x1, RZ, 0xc0, !PT ;  /* 0x0000000106ff7812 */ /* 0x002fe2000782c0ff */
[----:B--2---:R-:W-:-:S12]  /*3770*/  BRA.U UP2, `(.L_x_67) ;  /* 0x0000000502587547 */ /* 0x004fd8000b800000 */
[----:B------:R-:W1:Y:S01]  /*3780*/  LDCU UR8, c[0x0][0x38c] ;  /* 0x00007180ff0877ac */ /* 0x000e620008000800 */
[----:B------:R-:W-:Y:S02]  /*3790*/  PLOP3.LUT P2, PT, PT, PT, PT, 0x80, 0x8 ;  /* 0x000000000008781c */ /* 0x000fe40003f4f070 */
[----:B------:R-:W-:Y:S01]  /*37a0*/  SHF.L.U32 R5, R9, 0x1f, RZ ;  /* 0x0000001f09057819 */ /* 0x000fe200000006ff */
[----:B-1----:R-:W-:Y:S02]  /*37b0*/  UISETP.GE.AND UP0, UPT, UR8, 0x1, UPT ;  /* 0x000000010800788c */ /* 0x002fe4000bf06270 */
[----:B------:R-:W-:-:S04]  /*37c0*/  ULEA UR8, UR19, UR7, 0x3 ;  /* 0x0000000713087291 */ /* 0x000fc8000f8e18ff */
[----:B------:R-:W-:-:S05]  /*37d0*/  PLOP3.LUT P0, PT, PT, PT, UP0, 0x80, 0x8 ;  /* 0x000000000008781c */ /* 0x000fca0003f0f008 */
[----:B------:R-:W-:-:S08]  /*37e0*/  @UP0 ULEA UR9, UR18, UR7, 0x3 ;  /* 0x0000000712090291 */ /* 0x000fd0000f8e18ff */
[----:B------:R-:W-:-:S04]  /*37f0*/  @P0 SHF.L.U32 R0, R2, 0x1f, RZ ;  /* 0x0000001f02000819 */ /* 0x000fc800000006ff */
[----:B------:R1:W2:Y:S01]  /*3800*/  @P0 SYNCS.PHASECHK.TRANS64.TRYWAIT P2, [UR9], R0 ;  /* 0x00000000ff0005a7 */ /* 0x0002a20008041109 */
[----:B------:R-:W-:Y:S01]  /*3810*/  ULEA UR9, UR19, UR21, 0x5 ;  /* 0x0000001513097291 */ /* 0x000fe2000f8e28ff */
[----:B------:R-:W3:Y:S02]  /*3820*/  SYNCS.PHASECHK.TRANS64.TRYWAIT P0, [UR8+0xb0], R5 ;  /* 0x0000b005ff0075a7 */ /* 0x000ee40008001108 */
[----:B-123--:R-:W-:Y:S09]  /*3830*/  @!P0 BRA `(.L_x_68) ;  /* 0x0000004400548947 */ /* 0x00eff20003800000 */
.L_x_150:
[----:B------:R-:W-:Y:S01]  /*3840*/  UMOV UR16, UR17 ;  /* 0x0000001100107c82 */ /* 0x000fe20008000000 */
[----:B------:R-:W-:Y:S05]  /*3850*/  BRA.U !UP0, `(.L_x_69) ;  /* 0x0000000508107547 */ /* 0x000fea000b800000 */
[----:B------:R-:W-:Y:S02]  /*3860*/  UIADD3 UR16, UPT, UPT, UR20, UR17, URZ ;  /* 0x0000001114107290 */ /* 0x000fe4000fffe0ff */
[----:B------:R-:W-:Y:S01]  /*3870*/  UPLOP3.LUT UP3, UPT, UPT, UPT, UPT, 0x40, 0x4 ;  /* 0x000000000004789c */ /* 0x000fe20003f6e870 */
[----:B------:R-:W-:Y:S01]  /*3880*/  UMOV UR15, UR6 ;  /* 0x00000006000f7c82 */ /* 0x000fe20008000000 */
[----:B------:R-:W-:-:S09]  /*3890*/  UMOV UR58, UR18 ;  /* 0x00000012003a7c82 */ /* 0x000fd20008000000 */
.L_x_72:
[----:B--2---:R-:W-:Y:S01]  /*38a0*/  ULEA UR14, UR58, UR7, 0x3 ;  /* 0x000000073a0e7291 */ /* 0x004fe2000f8e18ff */
[----:B---3--:R-:W-:Y:S11]  /*38b0*/  @P2 BRA `(.L_x_70) ;  /* 0x00000000000c2947 */ /* 0x008ff60003800000 */
[----:B-1----:R-:W-:Y:S04]  /*38c0*/  SHF.L.U32 R5, R2, 0x1f, RZ ;  /* 0x0000001f02057819 */ /* 0x002fe800000006ff */
[----:B------:R-:W1:Y:S02]  /*38d0*/  SYNCS.PHASECHK.TRANS64.TRYWAIT P0, [UR14], R5 ;  /* 0x00000005ff0075a7 */ /* 0x000e64000800110e */
[----:B-1----:R-:W-:Y:S05]  /*38e0*/  @!P0 BRA `(.L_x_71) ;  /* 0x0000004400408947 */ /* 0x002fea0003800000 */
.L_x_70:
[----:B------:R-:W-:Y:S01]  /*38f0*/  UISETP.NE.AND UP0, UPT, UR15, 0x1, UPT ;  /* 0x000000010f00788c */ /* 0x000fe2000bf05270 */
[----:B------:R-:W-:Y:S01]  /*3900*/  PLOP3.LUT P2, PT, PT, PT, PT, 0x80, 0x8 ;  /* 0x000000000008781c */ /* 0x000fe20003f4f070 */
[----:B------:R-:W-:Y:S02]  /*3910*/  UIADD3 UR18, UPT, UPT, UR58, 0x1, URZ ;  /* 0x000000013a127890 */ /* 0x000fe4000fffe0ff */
[----:B------:R-:W-:Y:S02]  /*3920*/  ULEA UR68, UR58, UR13, 0x9 ;  /* 0x0000000d3a447291 */ /* 0x000fe4000f8e48ff */
[----:B------:R-:W-:Y:S01]  /*3930*/  UISETP.NE.AND UP1, UPT, UR18, 0x3, UPT ;  /* 0x000000031200788c */ /* 0x000fe2000bf25270 */
[----:B------:R-:W-:Y:S01]  /*3940*/  PLOP3.LUT P0, PT, PT, PT, UP0, 0x80, 0x8 ;  /* 0x000000000008781c */ /* 0x000fe20003f0f008 */
[----:B------:R-:W-:Y:S02]  /*3950*/  ULEA UR66, UR58, UR12, 0xa ;  /* 0x0000000c3a427291 */ /* 0x000fe4000f8e50ff */
[----:B------:R-:W-:Y:S02]  /*3960*/  USEL UR39, URZ, 0x1, UP1 ;  /* 0x00000001ff277887 */ /* 0x000fe40008800000 */
[----:B------:R-:W-:Y:S02]  /*3970*/  USEL UR18, UR18, URZ, UP1 ;  /* 0x000000ff12127287 */ /* 0x000fe40008800000 */
[----:B------:R-:W-:Y:S02]  /*3980*/  UIADD3 UR64, UPT, UPT, UR68, 0x2, URZ ;  /* 0x0000000244407890 */ /* 0x000fe4000fffe0ff */
[----:B------:R-:W-:Y:S01]  /*3990*/  @UP0 ULEA UR38, UR18, UR7, 0x3 ;  /* 0x0000000712260291 */ /* 0x000fe2000f8e18ff */
[----:B------:R-:W-:Y:S01]  /*39a0*/  LOP3.LUT R2, R2, UR39, RZ, 0x3c, !PT ;  /* 0x0000002702027c12 */ /* 0x000fe2000f8e3cff */
[----:B------:R-:W-:Y:S02]  /*39b0*/  UIADD3 UR62, UPT, UPT, UR66, 0x2, URZ ;  /* 0x00000002423e7890 */ /* 0x000fe4000fffe0ff */
[----:B------:R-:W-:Y:S01]  /*39c0*/  UIADD3 UR60, UPT, UPT, UR68, 0x4, URZ ;  /* 0x00000004443c7890 */ /* 0x000fe2000fffe0ff */
[----:B-1----:R-:W-:Y:S01]  /*39d0*/  @P0 SHF.L.U32 R0, R2, 0x1f, RZ ;  /* 0x0000001f02000819 */ /* 0x002fe200000006ff */
[----:B------:R-:W-:Y:S02]  /*39e0*/  UIADD3 UR58, UPT, UPT, UR66, 0x4, URZ ;  /* 0x00000004423a7890 */ /* 0x000fe4000fffe0ff */
[----:B------:R-:W-:Y:S01]  /*39f0*/  UIADD3 UR56, UPT, UPT, UR68, 0x6, URZ ;  /* 0x0000000644387890 */ /* 0x000fe2000fffe0ff */
[----:B------:R2:W3:Y:S01]  /*3a00*/  @P0 SYNCS.PHASECHK.TRANS64.TRYWAIT P2, [UR38], R0 ;  /* 0x00000000ff0005a7 */ /* 0x0004e20008041126 */
[----:B------:R-:W-:Y:S02]  /*3a10*/  UIADD3 UR54, UPT, UPT, UR66, 0x6, URZ ;  /* 0x0000000642367890 */ /* 0x000fe4000fffe0ff */
        /* <DEDUP_REMOVED lines=10> */
[----:B------:R-:W-:Y:S02]  /*3ac0*/  UIADD3 UR15, UPT, UPT, UR15, -0x1, URZ ;  /* 0xffffffff0f0f7890 */ /* 0x000fe4000fffe0ff */
[----:B------:R-:W-:Y:S01]  /*3ad0*/  UISETP.NE.AND UP0, UPT, UR17, UR16, UPT ;  /* 0x000000101100728c */ /* 0x000fe2000bf05270 */
[----:B------:R-:W-:Y:S01]  /*3ae0*/  UMOV UR69, 0x40004040 ;  /* 0x4000404000457882 */ /* 0x000fe20000000000 */
[----:B------:R-:W-:Y:S01]  /*3af0*/  UMOV UR67, 0x40004040 ;  /* 0x4000404000437882 */ /* 0x000fe20000000000 */
[----:B------:R-:W-:Y:S01]  /*3b00*/  UMOV UR65, 0x40004040 ;  /* 0x4000404000417882 */ /* 0x000fe20000000000 */
[----:B------:R-:W-:Y:S01]  /*3b10*/  UTCHMMA.2CTA gdesc[UR66], gdesc[UR68], tmem[UR9], tmem[UR36], idesc[UR37], UP3 ;  /* 0x00ff2444420075ea */ /* 0x000fe20009a00009 */
[----:B------:R-:W-:Y:S01]  /*3b20*/  UPLOP3.LUT UP3, UPT, UPT, UPT, UPT, 0x80, 0x8 ;  /* 0x000000000008789c */ /* 0x000fe20003f6f070 */
[----:B------:R-:W-:Y:S01]  /*3b30*/  UMOV UR63, 0x40004040 ;  /* 0x40004040003f7882 */ /* 0x000fe20000000000 */
[----:B------:R-:W-:Y:S01]  /*3b40*/  UMOV UR61, 0x40004040 ;  /* 0x40004040003d7882 */ /* 0x000fe20000000000 */
[----:B------:R-:W-:Y:S01]  /*3b50*/  UTCHMMA.2CTA gdesc[UR62], gdesc[UR64], tmem[UR9], tmem[UR34], idesc[UR35], UPT ;  /* 0x00ff22403e0075ea */ /* 0x000fe2000ba00009 */
[----:B------:R-:W-:Y:S01]  /*3b60*/  UMOV UR59, 0x40004040 ;  /* 0x40004040003b7882 */ /* 0x000fe20000000000 */
[----:B------:R-:W-:Y:S01]  /*3b70*/  UMOV UR57, 0x40004040 ;  /* 0x4000404000397882 */ /* 0x000fe20000000000 */
[----:B------:R1:W-:Y:S01]  /*3b80*/  UTCHMMA.2CTA gdesc[UR58], gdesc[UR60], tmem[UR9], tmem[UR32], idesc[UR33], UPT ;  /* 0x00ff203c3a0075ea */ /* 0x0003e2000ba00009 */
        /* <DEDUP_REMOVED lines=11> */
[----:B------:R-:W-:Y:S01]  /*3c40*/  UMOV UR39, 0x40004040 ;  /* 0x4000404000277882 */ /* 0x000fe20000000000 */
[----:B------:R2:W-:Y:S01]  /*3c50*/  UTCHMMA.2CTA gdesc[UR42], gdesc[UR44], tmem[UR9], tmem[UR24], idesc[UR25], UPT ;  /* 0x00ff182c2a0075ea */ /* 0x0005e2000ba00009 */
[----:B------:R2:W-:Y:S01]  /*3c60*/  UTCHMMA.2CTA gdesc[UR38], gdesc[UR40], tmem[UR9], tmem[UR22], idesc[UR23], UPT ;  /* 0x00ff1628260075ea */ /* 0x0005e2000ba00009 */
[----:B------:R2:W-:Y:S01]  /*3c70*/  UTCBAR.2CTA.MULTICAST [UR14], URZ, UR11 ;  /* 0x000000ff0e0073e9 */ /* 0x0005e2000820080b */
[----:B-1----:R-:W-:Y:S01]  /*3c80*/  UMOV UR58, UR18 ;  /* 0x00000012003a7c82 */ /* 0x002fe20008000000 */
[----:B------:R-:W-:Y:S05]  /*3c90*/  BRA.U UP0, `(.L_x_72) ;  /* 0xfffffffd00007547 */ /* 0x000fea000b83ffff */
.L_x_69:
[----:B------:R-:W-:Y:S01]  /*3ca0*/  UIADD3 UR8, UPT, UPT, UR8, 0x90, URZ ;  /* 0x0000009008087890 */ /* 0x000fe2000fffe0ff */
[----:B------:R-:W-:-:S08]  /*3cb0*/  UMOV UR17, UR16 ;  /* 0x0000001000117c82 */ /* 0x000fd00008000000 */
[----:B------:R4:W-:Y:S01]  /*3cc0*/  UTCBAR.2CTA.MULTICAST [UR8], URZ, UR10 ;  /* 0x000000ff080073e9 */ /* 0x0009e2000820080a */
[----:B------:R-:W-:Y:S02]  /*3cd0*/  NOP ;  /* 0x0000000000007918 */ /* 0x000fe40000000000 */
.L_x_67:
[----:B------:R-:W-:Y:S01]  /*3ce0*/  UIADD3 UR19, UPT, UPT, UR19, 0x1, URZ ;  /* 0x0000000113137890 */ /* 0x000fe2000fffe0ff */
[----:B------:R-:W-:-:S03]  /*3cf0*/  ISETP.NE.AND P0, PT, R8, 0x2, PT ;  /* 0x000000020800780c */ /* 0x000fc60003f05270 */
[----:B------:R-:W-:Y:S01]  /*3d00*/  UISETP.NE.AND UP0, UPT, UR19, 0x4, UPT ;  /* 0x000000041300788c */ /* 0x000fe2000bf05270 */
[----:B-12---:R-:W-:Y:S02]  /*3d10*/  SEL R0, RZ, 0x1, P0 ;  /* 0x00000001ff007807 */ /* 0x006fe40000000000 */
[----:B------:R-:W-:Y:S01]  /*3d20*/  SEL R8, R8, RZ, P0 ;  /* 0x000000ff08087207 */ /* 0x000fe20000000000 */
[----:B----4-:R-:W-:Y:S01]  /*3d30*/  USEL UR8, URZ, 0x1, UP0 ;  /* 0x00000001ff087887 */ /* 0x010fe20008000000 */
[----:B------:R-:W-:Y:S01]  /*3d40*/  LOP3.LUT R3, R3, R0, RZ, 0x3c, !PT ;  /* 0x0000000003037212 */ /* 0x000fe200078e3cff */
[----:B------:R-:W-:-:S04]  /*3d50*/  USEL UR19, UR19, URZ, UP0 ;  /* 0x000000ff13137287 */ /* 0x000fc80008000000 */
[----:B------:R-:W-:Y:S01]  /*3d60*/  LOP3.LUT R9, R9, UR8, RZ, 0x3c, !PT ;  /* 0x0000000809097c12 */ /* 0x000fe2000f8e3cff */
[----:B------:R-:W-:Y:S07]  /*3d70*/  @P1 BRA `(.L_x_73) ;  /* 0xfffffff800381947 */ /* 0x000fee000383ffff */
[----:B------:R-:W1:Y:S01]  /*3d80*/  S2UR UR6, SR_CgaCtaId ;  /* 0x00000000000679c3 */ /* 0x000e620000008800 */
[----:B------:R-:W-:Y:S01]  /*3d90*/  ELECT P0, URZ, PT ;  /* 0x0000000000ff782f */ /* 0x000fe20003800000 */
[----:B------:R-:W-:Y:S01]  /*3da0*/  HFMA2 R0, -RZ, RZ, 0, 5.9604644775390625e-08 ;  /* 0x00000001ff007431 */ /* 0x000fe200000001ff */
[----:B------:R-:W-:-:S05]  /*3db0*/  UMOV UR8, 0x40 ;  /* 0x0000004000087882 */ /* 0x000fca0000000000 */
[----:B------:R-:W-:Y:S01]  /*3dc0*/  UVIRTCOUNT.DEALLOC.SMPOOL 0x80 ;  /* 0x000000800000784c */ /* 0x000fe20000000000 */
[----:B------:R-:W-:Y:S02]  /*3dd0*/  UISETP.NE.AND UP0, UPT, UR5, URZ, UPT ;  /* 0x000000ff0500728c */ /* 0x000fe4000bf05270 */
[----:B-1----:R-:W-:-:S09]  /*3de0*/  ULEA UR6, UR6, UR8, 0x18 ;  /* 0x0000000806067291 */ /* 0x002fd2000f8ec0ff */
[----:B------:R1:W-:Y:S01]  /*3df0*/  @P0 STS.U8 [UR6+0x1c], R0 ;  /* 0x00001c00ff000988 */ /* 0x0003e20008000006 */
[----:B------:R-:W-:Y:S05]  /*3e00*/  BRA.U UP0, `(.L_x_74) ;  /* 0x0000000100a07547 */ /* 0x000fea000b800000 */
[----:B------:R-:W-:Y:S01]  /*3e10*/  UIADD3 UR5, UPT, UPT, UR7, 0xb0, URZ ;  /* 0x000000b007057890 */ /* 0x000fe2000fffe0ff */
[----:B------:R-:W-:-:S03]  /*3e20*/  SHF.L.U32 R3, R9, 0x1f, RZ ;  /* 0x0000001f09037819 */ /* 0x000fc600000006ff */
[----:B------:R-:W-:-:S09]  /*3e30*/  ULEA UR8, UR19, UR5, 0x3 ;  /* 0x0000000513087291 */ /* 0x000fd2000f8e18ff */
[----:B------:R-:W2:Y:S02]  /*3e40*/  SYNCS.PHASECHK.TRANS64.TRYWAIT P0, [UR8], R3 ;  /* 0x00000003ff0075a7 */ /* 0x000ea40008001108 */
[----:B--2---:R-:W-:Y:S05]  /*3e50*/  @!P0 BRA `(.L_x_75) ;  /* 0x0000003c00fc8947 */ /* 0x004fea0003800000 */
.L_x_153:
        /* <DEDUP_REMOVED lines=9> */
.L_x_155:
        /* <DEDUP_REMOVED lines=9> */
.L_x_157:
[----:B------:R-:W-:-:S04]  /*3f80*/  UIADD3 UR9, UPT, UPT, UR9, 0x1, URZ ;  /* 0x0000000109097890 */ /* 0x000fc8000fffe0ff */
[----:B------:R-:W-:-:S04]  /*3f90*/  UISETP.NE.AND UP1, UPT, UR9, 0x4, UPT ;  /* 0x000000040900788c */ /* 0x000fc8000bf25270 */
[----:B------:R-:W-:Y:S02]  /*3fa0*/  USEL UR8, URZ, 0x1, UP1 ;  /* 0x00000001ff087887 */ /* 0x000fe40008800000 */
[----:B------:R-:W-:-:S04]  /*3fb0*/  USEL UR9, UR9, URZ, UP1 ;  /* 0x000000ff09097287 */ /* 0x000fc80008800000 */
[----:B------:R-:W-:Y:S01]  /*3fc0*/  ULEA UR9, UR9, UR5, 0x3 ;  /* 0x0000000509097291 */ /* 0x000fe2000f8e18ff */
[----:B-1----:R-:W-:-:S04]  /*3fd0*/  LOP3.LUT R3, R2, UR8, RZ, 0x3c, !PT ;  /* 0x0000000802037c12 */ /* 0x002fc8000f8e3cff */
[----:B------:R-:W-:Y:S01]  /*3fe0*/  SHF.L.U32 R3, R3, 0x1f, RZ ;  /* 0x0000001f03037819 */ /* 0x000fe200000006ff */
[----:B------:R-:W-:-:S04]  /*3ff0*/  IMAD.U32 R0, RZ, RZ, UR9 ;  /* 0x00000009ff007e24 */ /* 0x000fc8000f8e00ff */
[----:B------:R1:W2:Y:S03]  /*4000*/  SYNCS.PHASECHK.TRANS64.TRYWAIT P0, [R0+URZ], R3 ;  /* 0x00000003000075a7 */ /* 0x0002a600080011ff */
[----:B--2---:R-:W-:Y:S05]  /*4010*/  @!P0 NANOSLEEP.SYNCS 0x989680 ;  /* 0x009896800000895d */ /* 0x004fea0003900000 */
[----:B------:R-:W2:Y:S02]  /*4020*/  @!P0 SYNCS.PHASECHK.TRANS64 P0, [R0+URZ], R3 ;  /* 0x00000003000085a7 */ /* 0x000ea400080010ff */
[----:B--2---:R-:W-:Y:S05]  /*4030*/  @P0 BRA `(.L_x_78) ;  /* 0x0000000000200947 */ /* 0x004fea0003800000 */
.L_x_79:
[----:B--2---:R2:W4:Y:S02]  /*4040*/  SYNCS.PHASECHK.TRANS64.TRYWAIT P0, [R0+URZ], R3 ;  /* 0x00000003000075a7 */ /* 0x00452400080011ff */
[----:B----4-:R-:W-:Y:S05]  /*4050*/  @!P0 NANOSLEEP.SYNCS 0x989680 ;  /* 0x009896800000895d */ /* 0x010fea0003900000 */
[----:B------:R-:W4:Y:S02]  /*4060*/  @!P0 SYNCS.PHASECHK.TRANS64 P0, [R0+URZ], R3 ;  /* 0x00000003000085a7 */ /* 0x000f2400080010ff */
[----:B----4-:R-:W-:Y:S05]  /*4070*/  @!P0 BRA `(.L_x_79) ;  /* 0xfffffffc00f08947 */ /* 0x010fea000383ffff */
[----:B------:R-:W-:Y:S05]  /*4080*/  BRA `(.L_x_78) ;  /* 0x00000000000c7947 */ /* 0x000fea0003800000 */
.L_x_74:
[----:B------:R-:W-:-:S04]  /*4090*/  UIADD3 UR5, UPT, UPT, UR7, 0xf0, URZ ;  /* 0x000000f007057890 */ /* 0x000fc8000fffe0ff */
[----:B------:R-:W-:-:S09]  /*40a0*/  UPRMT UR5, UR4, 0x654, UR5 ;  /* 0x0000065404057896 */ /* 0x000fd20008000005 */
[----:B------:R-:W-:Y:S03]  /*40b0*/  SYNCS.ARRIVE.TRANS64.RED.A1T0 RZ, [UR5], RZ ;  /* 0x000000ffffff79a7 */ /* 0x000fe60008100405 */
.L_x_78:
[----:B-12---:R-:W-:Y:S01]  /*40c0*/  SHF.L.U32 R3, RZ, 0x1f, RZ ;  /* 0x0000001fff037819 */ /* 0x006fe200000006ff */
[----:B------:R-:W-:Y:S01]  /*40d0*/  UIADD3 UR5, UPT, UPT, UR7, 0xf0, URZ ;  /* 0x000000f007057890 */ /* 0x000fe2000fffe0ff */
[----:B------:R-:W-:Y:S02]  /*40e0*/  PLOP3.LUT P0, PT, PT, PT, UP0, 0x80, 0x8 ;  /* 0x000000000008781c */ /* 0x000fe40003f0f008 */
[----:B------:R-:W1:Y:S02]  /*40f0*/  SYNCS.PHASECHK.TRANS64.TRYWAIT P1, [UR7+0xf0], R3 ;  /* 0x0000f003ff0075a7 */ /* 0x000e640008021107 */
[----:B-1----:R-:W-:Y:S09]  /*4100*/  @!P1 BRA `(.L_x_80) ;  /* 0x0000003c00989947 */ /* 0x002ff20003800000 */
.L_x_159:
[----:B------:R-:W-:Y:S01]  /*4110*/  @!UP0 UPRMT UR5, UR4, 0x654, UR5 ;  /* 0x0000065404058896 */ /* 0x000fe20008000005 */
[----:B------:R-:W-:Y:S02]  /*4120*/  UMOV UR8, 0xffff ;  /* 0x0000ffff00087882 */ /* 0x000fe40000000000 */
[----:B------:R-:W-:-:S06]  /*4130*/  UMOV UR4, 0x1 ;  /* 0x0000000100047882 */ /* 0x000fcc0000000000 */
[----:B------:R-:W-:Y:S01]  /*4140*/  @!P0 SYNCS.ARRIVE.TRANS64.RED.A1T0 RZ, [UR5], RZ ;  /* 0x000000ffffff89a7 */ /* 0x000fe20008100405 */
[----:B------:R-:W-:Y:S01]  /*4150*/  NOP ;  /* 0x0000000000007918 */ /* 0x000fe20000000000 */
[----:B-1----:R-:W1:Y:S01]  /*4160*/  LDS R0, [UR6+0x14] ;  /* 0x00001406ff007984 */ /* 0x002e620008000800 */
[----:B------:R-:W-:-:S04]  /*4170*/  ULOP3.LUT UR5, UR21, 0xffff, URZ, 0xc0, !UPT ;  /* 0x0000ffff15057892 */ /* 0x000fc8000f8ec0ff */
[----:B------:R-:W-:-:S04]  /*4180*/  USHF.R.U32.HI UR5, URZ, 0x5, UR5 ;  /* 0x00000005ff057899 */ /* 0x000fc80008011605 */
[----:B------:R-:W-:Y:S02]  /*4190*/  USHF.L.U32 UR8, UR8, UR5, URZ ;  /* 0x0000000508087299 */ /* 0x000fe400080006ff */
[----:B------:R-:W-:-:S04]  /*41a0*/  USHF.L.U32 UR4, UR4, UR5, URZ ;  /* 0x0000000504047299 */ /* 0x000fc800080006ff */
[----:B-1----:R-:W-:-:S04]  /*41b0*/  LOP3.LUT R0, R0, UR8, RZ, 0xc0, !PT ;  /* 0x0000000800007c12 */ /* 0x002fc8000f8ec0ff */
[----:B------:R-:W-:-:S13]  /*41c0*/  ISETP.NE.AND P0, PT, R0, UR8, PT ;  /* 0x0000000800007c0c */ /* 0x000fda000bf05270 */
[----:B------:R-:W-:Y:S05]  /*41d0*/  @P0 BRA `(.L_x_81) ;  /* 0x0000000000580947 */ /* 0x000fea0003800000 */
[----:B------:R-:W1:Y:S02]  /*41e0*/  LDS R0, [UR6+0x18] ;  /* 0x00001806ff007984 */ /* 0x000e640008000800 */
[----:B-1----:R-:W-:-:S04]  /*41f0*/  LOP3.LUT R0, R0, UR4, RZ, 0xc0, !PT ;  /* 0x0000000400007c12 */ /* 0x002fc8000f8ec0ff */
[----:B------:R-:W-:-:S13]  /*4200*/  ISETP.NE.AND P0, PT, R0, UR4, PT ;  /* 0x0000000400007c0c */ /* 0x000fda000bf05270 */
[----:B------:R-:W-:Y:S05]  /*4210*/  @P0 BRA `(.L_x_82) ;  /* 0x00000000003c0947 */ /* 0x000fea0003800000 */
[----:B------:R-:W1:Y:S01]  /*4220*/  S2R R2, SR_LANEID ;  /* 0x0000000000027919 */ /* 0x000e620000000000 */
[----:B------:R-:W-:Y:S01]  /*4230*/  ULOP3.LUT UR8, URZ, UR8, URZ, 0x33, !UPT ;  /* 0x00000008ff087292 */ /* 0x000fe2000f8e33ff */
[----:B------:R-:W-:Y:S01]  /*4240*/  LOP3.LUT R4, RZ, UR4, RZ, 0x33, !PT ;  /* 0x00000004ff047c12 */ /* 0x000fe2000f8e33ff */
[----:B------:R-:W-:Y:S02]  /*4250*/  VOTEU.ANY UR7, UPT, PT ;  /* 0x0000000000077886 */ /* 0x000fe400038e0100 */
[----:B------:R-:W-:Y:S01]  /*4260*/  UFLO.U32 UR7, UR7 ;  /* 0x00000007000772bd */ /* 0x000fe200080e0000 */
[----:B------:R-:W2:Y:S01]  /*4270*/  REDUX UR4, R4 ;  /* 0x00000000040473c4 */ /* 0x000ea20000000000 */
[----:B------:R-:W-:-:S06]  /*4280*/  IMAD.U32 R0, RZ, RZ, UR8 ;  /* 0x00000008ff007e24 */ /* 0x000fcc000f8e00ff */
[----:B------:R4:W-:Y:S01]  /*4290*/  UTCATOMSWS.AND URZ, UR8 ;  /* 0x0000000800ff79e3 */ /* 0x0009e20008000000 */
[----:B------:R-:W3:Y:S01]  /*42a0*/  REDUX UR5, R0 ;  /* 0x00000000000573c4 */ /* 0x000ee20000000000 */
[----:B-1----:R-:W-:Y:S01]  /*42b0*/  ISETP.EQ.U32.AND P0, PT, R2, UR7, PT ;  /* 0x0000000702007c0c */ /* 0x002fe2000bf02070 */
[----:B--2---:R-:W-:Y:S01]  /*42c0*/  IMAD.U32 R2, RZ, RZ, UR4 ;  /* 0x00000004ff027e24 */ /* 0x004fe2000f8e00ff */
[----:B---3--:R-:W-:-:S11]  /*42d0*/  MOV R3, UR5 ;  /* 0x0000000500037c02 */ /* 0x008fd60008000f00 */
[----:B------:R4:W-:Y:S04]  /*42e0*/  @P0 ATOMS.AND RZ, [UR6+0x14], R3 ;  /* 0x00001403ffff098c */ /* 0x0009e8000a800006 */
[----:B------:R4:W-:Y:S01]  /*42f0*/  @P0 ATOMS.AND RZ, [UR6+0x18], R2 ;  /* 0x00001802ffff098c */ /* 0x0009e2000a800006 */
[----:B------:R-:W-:Y:S05]  /*4300*/  BRA `(.L_x_83) ;  /* 0x0000000000147947 */ /* 0x000fea0003800000 */
.L_x_82:
[----:B------:R-:W-:Y:S02]  /*4310*/  MOV R2, 0x4330 ;  /* 0x0000433000027802 */ /* 0x000fe40000000f00 */
[----:B---3-5:R-:W-:Y:S05]  /*4320*/  CALL.REL.NOINC `($__internal_0_$__cuda_sm10x_tcgen05_guardrail_trap_col_being_dealloced_not_returned_by_alloc) ;  /* 0x0000004000047944 */ /* 0x028fea0003c00000 */
[----:B------:R-:W-:Y:S05]  /*4330*/  BRA `(.L_x_83) ;  /* 0x0000000000087947 */ /* 0x000fea0003800000 */
.L_x_81:
[----:B------:R-:W-:Y:S02]  /*4340*/  MOV R2, 0x4360 ;  /* 0x0000436000027802 */ /* 0x000fe40000000f00 */
[----:B---3-5:R-:W-:Y:S05]  /*4350*/  CALL.REL.NOINC `($__internal_2_$__cuda_sm10x_tcgen05_guardrail_trap_unallocated_columns_being_dealloced) ;  /* 0x0000004000107944 */ /* 0x028fea0003c00000 */
.L_x_83:
[----:B------:R-:W-:Y:S01]  /*4360*/  NOP ;  /* 0x0000000000007918 */ /* 0x000fe20000000000 */
[----:B----4-:R-:W-:Y:S05]  /*4370*/  EXIT ;  /* 0x000000000000794d */ /* 0x010fea0003800000 */
.L_x_54:
[----:B------:R-:W-:-:S09]  /*4380*/  UISETP.NE.OR UP5, UPT, UR10, 0x3, !UP5 ;  /* 0x000000030a00788c */ /* 0x000fd2000efa5670 */
[----:B------:R-:W-:Y:S05]  /*4390*/  BRA.U UP5, `(.L_x_84) ;  /* 0x0000000d05e87547 */ /* 0x000fea000b800000 */
[----:B------:R-:W1:Y:S01]  /*43a0*/  LDC R0, c[0x0][0xb30] ;  /* 0x0002cc00ff007b82 */ /* 0x000e620000000800 */
[----:B------:R-:W2:Y:S01]  /*43b0*/  LDCU.64 UR8, c[0x0][0x888] ;  /* 0x00011100ff0877ac */ /* 0x000ea20008000a00 */
[----:B------:R-:W-:Y:S02]  /*43c0*/  HFMA2 R25, -RZ, RZ, 0, 0 ;  /* 0x00000000ff197431 */ /* 0x000fe400000001ff */
[----:B------:R-:W-:Y:S01]  /*43d0*/  IMAD.MOV.U32 R34, RZ, RZ, 0x1 ;  /* 0x00000001ff227424 */ /* 0x000fe200078e00ff */
[----:B------:R-:W-:Y:S01]  /*43e0*/  MOV R23, 0x1000 ;  /* 0x0000100000177802 */ /* 0x000fe20000000f00 */
[----:B------:R-:W3:Y:S01]  /*43f0*/  LDCU.64 UR4, c[0x0][0x890] ;  /* 0x00011200ff0477ac */ /* 0x000ee20008000a00 */
[----:B------:R-:W-:Y:S01]  /*4400*/  IMAD.MOV.U32 R27, RZ, RZ, RZ ;  /* 0x000000ffff1b7224 */ /* 0x000fe200078e00ff */
[----:B------:R-:W4:Y:S01]  /*4410*/  LDC R19, c[0x0][0x370] ;  /* 0x0000dc00ff137b82 */ /* 0x000f220000000800 */
[----:B------:R-:W-:Y:S01]  /*4420*/  UMOV UR6, 0x400 ;  /* 0x0000040000067882 */ /* 0x000fe20000000000 */
[----:B------:R-:W-:-:S02]  /*4430*/  UPLOP3.LUT UP1, UPT, UPT, UPT, UPT, 0x40, 0x4 ;  /* 0x000000000004789c */ /* 0x000fc40003f2e870 */
[----:B------:R-:W-:Y:S01]  /*4440*/  ULEA UR6, UR37, UR6, 0x18 ;  /* 0x0000000625067291 */ /* 0x000fe2000f8ec0ff */
[----:B------:R-:W-:-:S03]  /*4450*/  UMOV UR13, URZ ;  /* 0x000000ff000d7c82 */ /* 0x000fc60008000000 */
[----:B------:R-:W4:Y:S01]  /*4460*/  LDC R2, c[0x0][0xb0c] ;  /* 0x0002c300ff027b82 */ /* 0x000f220000000800 */
[----:B--2---:R-:W-:Y:S02]  /*4470*/  UISETP.NE.U32.AND UP4, UPT, UR8, URZ, UPT ;  /* 0x000000ff0800728c */ /* 0x004fe4000bf85070 */
[----:B---3--:R-:W-:-:S05]  /*4480*/  UISETP.NE.U32.AND UP5, UPT, UR4, URZ, UPT ;  /* 0x000000ff0400728c */ /* 0x008fca000bfa5070 */
[----:B------:R-:W2:Y:S01]  /*4490*/  LDC R18, c[0x0][0xb20] ;  /* 0x0002c800ff127b82 */ /* 0x000ea20000000800 */
[----:B-1----:R-:W-:Y:S01]  /*44a0*/  ISETP.NE.AND P1, PT, R0, 0x1, PT ;  /* 0x000000010000780c */ /* 0x002fe20003f25270 */
[----:B------:R-:W-:Y:S02]  /*44b0*/  UISETP.NE.AND.EX UP4, UPT, UR9, URZ, UPT, UP4 ;  /* 0x000000ff0900728c */ /* 0x000fe4000bf85340 */
[----:B------:R-:W-:-:S04]  /*44c0*/  UISETP.NE.AND.EX UP5, UPT, UR5, URZ, UPT, UP5 ;  /* 0x000000ff0500728c */ /* 0x000fc8000bfa5350 */
[----:B-----5:R-:W1:Y:S08]  /*44d0*/  LDC.64 R32, c[0x0][0x348] ;  /* 0x0000d200ff207b82 */ /* 0x020e700000000a00 */
[----:B------:R-:W3:Y:S08]  /*44e0*/  LDC.64 R16, c[0x0][0xb10] ;  /* 0x0002c400ff107b82 */ /* 0x000ef00000000a00 */
[----:B------:R-:W1:Y:S08]  /*44f0*/  LDC.64 R6, c[0x0][0xb18] ;  /* 0x0002c600ff067b82 */ /* 0x000e700000000a00 */
[----:B------:R-:W1:Y:S08]  /*4500*/  LDC.64 R4, c[0x0][0xb28] ;  /* 0x0002ca00ff047b82 */ /* 0x000e700000000a00 */
[----:B--2-4-:R-:W1:Y:S02]  /*4510*/  LDC R22, c[0x0][0x374] ;  /* 0x0000dd00ff167b82 */ /* 0x014e640000000800 */
.L_x_93:
[----:B------:R-:W-:Y:S02]  /*4520*/  LEA R0, R27, UR6, 0x3 ;  /* 0x000000061b007c11 */ /* 0x000fe4000f8e18ff */
[----:B------:R-:W-:Y:S02]  /*4530*/  SHF.L.U32 R3, R25, 0x1f, RZ ;  /* 0x0000001f19037819 */ /* 0x000fe400000006ff */
[----:B------:R-:W-:Y:S02]  /*4540*/  LEA R28, R27, UR6, 0x4 ;  /* 0x000000061b1c7c11 */ /* 0x000fe4000f8e20ff */
[----:B--2---:R-:W2:Y:S02]  /*4550*/  SYNCS.PHASECHK.TRANS64.TRYWAIT P0, [R0+URZ+0x70], R3 ;  /* 0x00007003000075a7 */ /* 0x004ea400080011ff */
[----:B--2---:R-:W-:Y:S05]  /*4560*/  @!P0 BRA `(.L_x_85) ;  /* 0x0000003800988947 */ /* 0x004fea0003800000 */
.L_x_160:
[----:B------:R-:W-:Y:S01]  /*4570*/  ISETP.GE.AND P0, PT, R26, 0x1, PT ;  /* 0x000000011a00780c */ /* 0x000fe20003f06270 */
[----:B------:R-:W4:Y:S01]  /*4580*/  LDS.128 R28, [R28+0x100] ;  /* 0x000100001c1c7984 */ /* 0x000f220000000c00 */
[----:B--2---:R-:W-:Y:S01]  /*4590*/  VIADD R0, R0, 0x80 ;  /* 0x0000008000007836 */ /* 0x004fe20000000000 */
[----:B------:R-:W-:Y:S01]  /*45a0*/  @!PT LDS RZ, [RZ] ;  /* 0x00000000fffff984 */ /* 0x000fe20000000800 */
[----:B------:R-:W-:Y:S01]  /*45b0*/  @!PT LDS RZ, [RZ] ;  /* 0x00000000fffff984 */ /* 0x000fe20000000800 */
[----:B------:R-:W-:Y:S01]  /*45c0*/  @!PT LDS RZ, [RZ] ;  /* 0x00000000fffff984 */ /* 0x000fe20000000800 */
[----:B------:R-:W-:Y:S01]  /*45d0*/  @!PT LDS RZ, [RZ] ;  /* 0x00000000fffff984 */ /* 0x000fe20000000800 */
[----:B------:R2:W-:Y:S06]  /*45e0*/  MEMBAR.ALL.CTA ;  /* 0x0000000000007992 */ /* 0x0005ec0000008000 */
[----:B--2---:R-:W2:Y:S01]  /*45f0*/  FENCE.VIEW.ASYNC.S ;  /* 0x00000000000073c6 */ /* 0x004ea20000000000 */
[----:B------:R-:W-:Y:S04]  /*4600*/  PRMT R0, RZ, 0x654, R0 ;  /* 0x00000654ff007816 */ /* 0x000fe80000000000 */
[----:B--2---:R2:W-:Y:S01]  /*4610*/  SYNCS.ARRIVE.TRANS64.RED.A1T0 RZ, [R0+URZ], RZ ;  /* 0x000000ff00ff79a7 */ /* 0x0045e200081004ff */
[----:B----4-:R-:W-:Y:S11]  /*4620*/  LOP3.LUT P3, RZ, R30, 0x1, RZ, 0xc0, !PT ;  /* 0x000000011eff7812 */ /* 0x010ff6000786c0ff */
[----:B------:R-:W-:Y:S02]  /*4630*/  @!UPT UIADD3 URZ, UPT, UPT, URZ, URZ, URZ ;  /* 0x000000fffffff290 */ /* 0x000fe4000fffe0ff */
[----:B------:R-:W-:Y:S02]  /*4640*/  @P3 MOV R13, R28 ;  /* 0x0000001c000d3202 */ /* 0x000fe40000000f00 */
[----:B------:R-:W-:Y:S01]  /*4650*/  @P3 LOP3.LUT R8, R29, 0xffff, RZ, 0xc0, !PT ;  /* 0x0000ffff1d083812 */ /* 0x000fe200078ec0ff */
[----:B--2---:R-:W-:Y:S06]  /*4660*/  @!P0 BRA `(.L_x_86) ;  /* 0x0000000000a48947 */ /* 0x004fec0003800000 */
[----:B-1----:R-:W-:Y:S01]  /*4670*/  IMAD.HI.U32 R37, R22, R7, RZ ;  /* 0x0000000716257227 */ /* 0x002fe200078e00ff */
[----:B------:R-:W-:Y:S02]  /*4680*/  ISETP.NE.AND P0, PT, R6, 0x1, PT ;  /* 0x000000010600780c */ /* 0x000fe40003f05270 */
[----:B------:R-:W-:Y:S01]  /*4690*/  ISETP.NE.AND P2, PT, R26, 0x1, PT ;  /* 0x000000011a00780c */ /* 0x000fe20003f45270 */
[----:B---3--:R-:W-:Y:S01]  /*46a0*/  IMAD.HI.U32 R36, R19, R16, RZ ;  /* 0x0000001013247227 */ /* 0x008fe200078e00ff */
[----:B------:R-:W-:Y:S02]  /*46b0*/  SHF.R.U32.HI R37, RZ, R18, R37 ;  /* 0x00000012ff257219 */ /* 0x000fe40000011625 */
[----:B------:R-:W-:Y:S01]  /*46c0*/  ISETP.NE.AND P4, PT, R2, 0x1, PT ;  /* 0x000000010200780c */ /* 0x000fe20003f85270 */
[----:B------:R-:W-:Y:S01]  /*46d0*/  IMAD.HI.U32 R38, R13, R16, RZ ;  /* 0x000000100d267227 */ /* 0x000fe200078e00ff */
[----:B------:R-:W-:Y:S02]  /*46e0*/  SHF.R.U32.HI R36, RZ, R17, R36 ;  /* 0x00000011ff247219 */ /* 0x000fe40000011624 */
[----:B------:R-:W-:Y:S01]  /*46f0*/  SEL R3, R22, R37, !P0 ;  /* 0x0000002516037207 */ /* 0x000fe20004000000 */
[C---:B------:R-:W-:Y:S01]  /*4700*/  IMAD.HI.U32 R37, R8.reuse, R7, RZ ;  /* 0x0000000708257227 */ /* 0x040fe200078e00ff */
[----:B------:R-:W-:Y:S02]  /*4710*/  SEL R11, R19, R36, !P4 ;  /* 0x00000024130b7207 */ /* 0x000fe40006000000 */
[----:B------:R-:W-:Y:S01]  /*4720*/  SHF.R.U32.HI R38, RZ, R17, R38 ;  /* 0x00000011ff267219 */ /* 0x000fe20000011626 */
[----:B------:R-:W-:Y:S01]  /*4730*/  IMAD.HI.U32 R40, R3, R4, RZ ;  /* 0x0000000403287227 */ /* 0x000fe200078e00ff */
[----:B------:R-:W-:Y:S03]  /*4740*/  SHF.R.U32.HI R37, RZ, R18, R37 ;  /* 0x00000012ff257219 */ /* 0x000fe60000011625 */
[----:B------:R-:W-:Y:S01]  /*4750*/  IMAD.HI.U32 R36, R11, R4, RZ ;  /* 0x000000040b247227 */ /* 0x000fe200078e00ff */
[----:B------:R-:W-:Y:S02]  /*4760*/  @P2 SHF.R.U32.HI R3, RZ, R5, R40 ;  /* 0x00000005ff032219 */ /* 0x000fe40000011628 */
[----:B------:R-:W-:Y:S02]  /*4770*/  SEL R9, R8, R37, !P0 ;  /* 0x0000002508097207 */ /* 0x000fe40004000000 */
[----:B------:R-:W-:Y:S01]  /*4780*/  @P2 SHF.R.U32.HI R11, RZ, R5, R36 ;  /* 0x00000005ff0b2219 */ /* 0x000fe20000011624 */
[C---:B------:R-:W-:Y:S01]  /*4790*/  IMAD R10, R26.reuse, R3, RZ ;  /* 0x000000031a0a7224 */ /* 0x040fe200078e02ff */
[----:B------:R-:W-:Y:S01]  /*47a0*/  SEL R3, R13, R38, !P4 ;  /* 0x000000260d037207 */ /* 0x000fe20006000000 */
[C---:B------:R-:W-:Y:S03]  /*47b0*/  IMAD.HI.U32 R14, R9.reuse, R4, RZ ;  /* 0x00000004090e7227 */ /* 0x040fe600078e00ff */
[----:B------:R-:W-:Y:S01]  /*47c0*/  ISETP.GE.AND P0, PT, R9, R10, PT ;  /* 0x0000000a0900720c */ /* 0x000fe20003f06270 */
[C---:B------:R-:W-:Y:S01]  /*47d0*/  IMAD R12, R26.reuse, R11, RZ ;  /* 0x0000000b1a0c7224 */ /* 0x040fe200078e02ff */
[-C--:B------:R-:W-:Y:S04]  /*47e0*/  SHF.R.U32.HI R14, RZ, R5.reuse, R14 ;  /* 0x00000005ff0e7219 */ /* 0x080fe8000001160e */
[----:B------:R-:W-:Y:S02]  /*47f0*/  ISETP.GE.OR P0, PT, R3, R12, P0 ;  /* 0x0000000c0300720c */ /* 0x000fe40000706670 */
[----:B------:R-:W-:Y:S05]  /*4800*/  SEL R15, R9, R14, !P2 ;  /* 0x0000000e090f7207 */ /* 0x000fea0005000000 */
[----:B------:R-:W-:Y:S04]  /*4810*/  IMAD.MOV R14, RZ, RZ, -R15 ;  /* 0x000000ffff0e7224 */ /* 0x000fe800078e0a0f */
[----:B------:R-:W-:Y:S02]  /*4820*/  IMAD R14, R26, R14, R9 ;  /* 0x0000000e1a0e7224 */ /* 0x000fe400078e0209 */
[C---:B------:R-:W-:Y:S05]  /*4830*/  @!P0 IMAD.HI.U32 R10, R3.reuse, R4, RZ ;  /* 0x00000004030a8227 */ /* 0x040fea00078e00ff */
[----:B------:R-:W-:Y:S04]  /*4840*/  @!P0 SHF.R.U32.HI R10, RZ, R5, R10 ;  /* 0x00000005ff0a8219 */ /* 0x000fe8000001160a */
[----:B------:R-:W-:Y:S01]  /*4850*/  @!P0 SEL R0, R3, R10, !P2 ;  /* 0x0000000a03008207 */ /* 0x000fe20005000000 */
[----:B------:R-:W-:Y:S03]  /*4860*/  IMAD.MOV R10, RZ, RZ, -R3 ;  /* 0x000000ffff0a7224 */ /* 0x000fe600078e0a03 */
[----:B------:R-:W-:Y:S01]  /*4870*/  @!P0 IADD3 R15, PT, PT, R15, -R0, RZ ;  /* 0x800000000f0f8210 */ /* 0x000fe20007ffe0ff */
[----:B------:R-:W-:Y:S01]  /*4880*/  @!P0 IMAD R0, R11, R14, R0 ;  /* 0x0000000e0b008224 */ /* 0x000fe200078e0200 */
[----:B------:R-:W-:Y:S01]  /*4890*/  IADD3 R11, PT, PT, -R9, RZ, RZ ;  /* 0x000000ff090b7210 */ /* 0x000fe20007ffe1ff */
[----:B------:R-:W-:Y:S02]  /*48a0*/  IMAD R13, R2, R10, R13 ;  /* 0x0000000a020d7224 */ /* 0x000fe400078e020d */
[----:B------:R-:W-:Y:S02]  /*48b0*/  @!P0 IMAD R9, R15, R26, R3 ;  /* 0x0000001a0f098224 */ /* 0x000fe400078e0203 */
[----:B------:R-:W-:Y:S02]  /*48c0*/  @!P0 IMAD.MOV.U32 R3, RZ, RZ, R0 ;  /* 0x000000ffff038224 */ /* 0x000fe400078e0000 */
[----:B------:R-:W-:Y:S02]  /*48d0*/  IMAD R8, R6, R11, R8 ;  /* 0x0000000b06087224 */ /* 0x000fe400078e0208 */
[----:B------:R-:W-:Y:S02]  /*48e0*/  IMAD R13, R3, R2, R13 ;  /* 0x00000002030d7224 */ /* 0x000fe400078e020d */
[----:B------:R-:W-:Y:S02]  /*48f0*/  IMAD R8, R9, R6, R8 ;  /* 0x0000000609087224 */ /* 0x000fe400078e0208 */
.L_x_86:
[----:B------:R-:W-:Y:S05]  /*4900*/  BRA.U UP1, `(.L_x_87) ;  /* 0x0000000101107547 */ /* 0x000fea000b800000 */
[----:B------:R-:W-:Y:S04]  /*4910*/  MOV R0, UR7 ;  /* 0x0000000700007c02 */ /* 0x000fe80008000f00 */
[----:B------:R-:W-:Y:S04]  /*4920*/  SHF.L.U32 R3, R0, 0x1f, RZ ;  /* 0x0000001f00037819 */ /* 0x000fe800000006ff */
[----:B------:R-:W2:Y:S02]  /*4930*/  SYNCS.PHASECHK.TRANS64.TRYWAIT P0, [UR6+0x68], R3 ;  /* 0x00006803ff0075a7 */ /* 0x000ea40008001106 */
[----:B--2---:R-:W-:Y:S05]  /*4940*/  @!P0 BRA `(.L_x_88) ;  /* 0x0000003400b48947 */ /* 0x004fea0003800000 */
.L_x_87:
[----:B------:R-:W-:Y:S02]  /*4950*/  R2UR UR27, R21 ;  /* 0x00000000151b72ca */ /* 0x000fe400000e0000 */
[----:B------:R-:W-:Y:S02]  /*4960*/  R2UR UR26, R20 ;  /* 0x00000000141a72ca */ /* 0x000fe400000e0000 */
[----:B------:R-:W-:Y:S04]  /*4970*/  ISETP.NE.U32.AND P2, PT, RZ, UR4, PT ;  /* 0x00000004ff007c0c */ /* 0x000fe8000bf45070 */
[----:B------:R-:W-:Y:S05]  /*4980*/  ISETP.NE.AND.EX P2, PT, RZ, UR5, PT, P2 ;  /* 0x00000005ff007c0c */ /* 0x000fea000bf45320 */
[----:B------:R-:W-:Y:S02]  /*4990*/  USHF.L.U32 UR27, UR27, 0x6, URZ ;  /* 0x000000061b1b7899 */ /* 0x000fe400080006ff */
[----:B------:R-:W-:Y:S01]  /*49a0*/  USHF.L.U32 UR26, UR26, 0x6, URZ ;  /* 0x000000061a1a7899 */ /* 0x000fe200080006ff */
[----:B------:R-:W-:Y:S11]  /*49b0*/  BRA.U !UP5, `(.L_x_89) ;  /* 0x000000010d347547 */ /* 0x000ff6000b800000 */
[----:B------:R-:W-:Y:S01]  /*49c0*/  UPLOP3.LUT UP0, UPT, UPT, UPT, UP4, 0x80, 0x8 ;  /* 0x000000000008789c */ /* 0x000fe20003f0f040 */
[----:B--2---:R-:W-:Y:S02]  /*49d0*/  HFMA2 R0, -RZ, RZ, 0, 5.9604644775390625e-08 ;  /* 0x00000001ff007431 */ /* 0x004fe400000001ff */
[----:B------:R-:W-:Y:S03]  /*49e0*/  IMAD.MOV.U32 R59, RZ, RZ, 0x1 ;  /* 0x00000001ff3b7424 */ /* 0x000fe600078e00ff */
[----:B------:R-:W-:Y:S05]  /*49f0*/  PLOP3.LUT P0, PT, PT, PT, UP0, 0x80, 0x8 ;  /* 0x000000000008781c */ /* 0x000fea0003f0f008 */
[----:B------:R-:W2:Y:S01]  /*4a00*/  @UP0 LDCU.64 UR10, c[0x0][0x888] ;  /* 0x00011100ff0a07ac */ /* 0x000ea20008000a00 */
[----:B------:R-:W-:Y:S07]  /*4a10*/  @UP0 UIMAD UR8, UR36, UR4, URZ ;  /* 0x00000004240802a4 */ /* 0x000fee000f8e02ff */
[----:B------:R-:W-:Y:S01]  /*4a20*/  @!P0 PRMT R59, R0, 0x7610, R59 ;  /* 0x00007610003b8816 */ /* 0x000fe2000000003b */
[----:B--2---:R-:W-:Y:S03]  /*4a30*/  @UP0 UIMAD.WIDE UR10, UR8, 0x4, UR10 ;  /* 0x00000004080a08a5 */ /* 0x004fe6000f8e020a */
[----:B------:R-:W2:Y:S03]  /*4a40*/  @!UP0 LDCU UR8, c[0x0][0x880] ;  /* 0x00011000ff0887ac */ /* 0x000ea60008000800 */
[----:B------:R-:W-:Y:S01]  /*4a50*/  IMAD.U32 R10, RZ, RZ, UR10 ;  /* 0x0000000aff0a7e24 */ /* 0x000fe2000f8e00ff */
[----:B------:R-:W-:Y:S05]  /*4a60*/  MOV R11, UR11 ;  /* 0x0000000b000b7c02 */ /* 0x000fea0008000f00 */
[----:B------:R4:W5:Y:S02]  /*4a70*/  @P0 LDG.E R35, desc[UR46][R10.64] ;  /* 0x0000002e0a230981 */ /* 0x000964000c1e1900 */
[----:B--2-4-:R-:W-:Y:S07]  /*4a80*/  @!P0 IMAD.U32 R35, RZ, RZ, UR8 ;  /* 0x00000008ff238e24 */ /* 0x014fee000f8e00ff */
.L_x_89:
[----:B-----5:R-:W-:Y:S01]  /*4a90*/  @!P2 FSETP.EQ.AND P0, PT, R35, RZ, PT ;  /* 0x000000ff2300a20b */ /* 0x020fe20003f02000 */
[----:B------:R-:W-:Y:S01]  /*4aa0*/  @!UPT UIADD3 URZ, UPT, UPT, URZ, URZ, URZ ;  /* 0x000000fffffff290 */ /* 0x000fe2000fffe0ff */
[----:B------:R-:W-:Y:S11]  /*4ab0*/  @!P2 BRA `(.L_x_90) ;  /* 0x000000000014a947 */ /* 0x000ff60003800000 */
[----:B------:R-:W-:Y:S02]  /*4ac0*/  LOP3.LUT P2, RZ, R59, 0xff, RZ, 0xc0, !PT ;  /* 0x000000ff3bff7812 */ /* 0x000fe4000784c0ff */
[----:B------:R-:W-:Y:S04]  /*4ad0*/  PLOP3.LUT P0, PT, PT, PT, UP0, 0x80, 0x8 ;  /* 0x000000000008781c */ /* 0x000fe80003f0f008 */
[----:B------:R-:W-:Y:S07]  /*4ae0*/  PLOP3.LUT P0, PT, P0, PT, PT, 0x8, 0x80 ;  /* 0x000000000080781c */ /* 0x000fee000070e170 */
[----:B------:R-:W-:Y:S11]  /*4af0*/  @P2 FSETP.EQ.AND P0, PT, R35, RZ, PT ;  /* 0x000000ff2300220b */ /* 0x000ff60003f02000 */
[----:B------:R-:W-:Y:S02]  /*4b00*/  @!UPT UIADD3 URZ, UPT, UPT, URZ, URZ, URZ ;  /* 0x000000fffffff290 */ /* 0x000fe4000fffe0ff */
.L_x_90:
[----:B------:R-:W-:Y:S01]  /*4b10*/  ULEA UR15, UR13, UR6, 0x3 ;  /* 0x000000060d0f7291 */ /* 0x000fe2000f8e18ff */
[----:B--2---:R-:W-:Y:S02]  /*4b20*/  SHF.L.U32 R3, R34, 0x1f, RZ ;  /* 0x0000001f22037819 */ /* 0x004fe400000006ff */
[----:B------:R-:W-:Y:S04]  /*4b30*/  ELECT P4, URZ, PT ;  /* 0x0000000000ff782f */ /* 0x000fe80003880000 */
[----:B------:R-:W-:Y:S02]  /*4b40*/  PLOP3.LUT P4, PT, P0, P4, PT, 0xf2, 0x2f ;  /* 0x00000000002f781c */ /* 0x000fe40000789e72 */
[----:B------:R-:W2:Y:S11]  /*4b50*/  SYNCS.PHASECHK.TRANS64.TRYWAIT P2, [UR15+0x48], R3 ;  /* 0x00004803ff0075a7 */ /* 0x000eb6000804110f */
[----:B-1----:R-:W-:Y:S05]  /*4b60*/  @!P4 IADD3 R20, P0, PT, R32, 0x580, RZ ;  /* 0x000005802014c810 */ /* 0x002fea0007f1e0ff */
[----:B------:R-:W-:Y:S01]  /*4b70*/  @!P4 IMAD.X R12, RZ, RZ, R33, P0 ;  /* 0x000000ffff0cc224 */ /* 0x000fe200000e0621 */
[----:B--2---:R-:W-:Y:S07]  /*4b80*/  @!P2 BRA `(.L_x_91) ;  /* 0x00000034003ca947 */ /* 0x004fee0003800000 */
.L_x_163:
[----:B------:R-:W2:Y:S01]  /*4b90*/  LDC.64 R14, c[0x0][0xb10] ;  /* 0x0002c400ff0e7b82 */ /* 0x000ea20000000a00 */
[----:B------:R-:W-:Y:S01]  /*4ba0*/  @!P4 R2UR UR8, R12 ;  /* 0x000000000c08c2ca */ /* 0x000fe200000e0000 */
[----:B------:R-:W-:Y:S01]  /*4bb0*/  VOTEU.ALL UP3, P4 ;  /* 0x0000000000ff7886 */ /* 0x000fe20002060000 */
[----:B------:R-:W-:Y:S01]  /*4bc0*/  @!P4 R2UR UR9, R20 ;  /* 0x000000001409c2ca */ /* 0x000fe200000e0000 */
[----:B------:R-:W-:Y:S01]  /*4bd0*/  UIADD3 UR25, UPT, UPT, UR15, 0x30, URZ ;  /* 0x000000300f197890 */ /* 0x000fe2000fffe0ff */
[----:B------:R-:W-:Y:S03]  /*4be0*/  @P3 SHF.R.U32.HI R24, RZ, 0x10, R29 ;  /* 0x00000010ff183819 */ /* 0x000fe6000001161d */
[----:B------:R-:W4:Y:S01]  /*4bf0*/  LDC.64 R10, c[0x0][0xb18] ;  /* 0x0002c600ff0a7b82 */ /* 0x000f220000000a00 */
[----:B------:R-:W-:Y:S01]  /*4c00*/  UIADD3 UR14, UPT, UPT, UR13, 0x1, URZ ;  /* 0x000000010d0e7890 */ /* 0x000fe2000fffe0ff */
[----:B------:R-:W-:Y:S01]  /*4c10*/  VIADD R27, R27, 0x1 ;  /* 0x000000011b1b7836 */ /* 0x000fe20000000000 */
[----:B------:R-:W-:Y:S01]  /*4c20*/  VOTEU.ALL UP2, P4 ;  /* 0x0000000000ff7886 */ /* 0x000fe20002040000 */
[----:B------:R-:W-:Y:S01]  /*4c30*/  UMOV UR18, 0x0 ;  /* 0x0000000000127882 */ /* 0x000fe20000000000 */
[----:B------:R-:W-:Y:S03]  /*4c40*/  UISETP.NE.AND UP6, UPT, UR14, 0x3, UPT ;  /* 0x000000030e00788c */ /* 0x000fe6000bfc5270 */
[----:B-1----:R-:W1:Y:S01]  /*4c50*/  @!P1 LDC R0, c[0x0][0xb20] ;  /* 0x0002c800ff009b82 */ /* 0x002e620000000800 */
[----:B------:R-:W-:Y:S01]  /*4c60*/  UMOV UR19, 0x10000000 ;  /* 0x1000000000137882 */ /* 0x000fe20000000000 */
[----:B------:R-:W-:Y:S01]  /*4c70*/  IMAD.U32 R21, RZ, RZ, UR8 ;  /* 0x00000008ff157e24 */ /* 0x000fe2000f8e00ff */
[----:B------:R-:W-:Y:S05]  /*4c80*/  @!UP3 ULEA UR8, UR13, UR6, 0xc ;  /* 0x000000060d08b291 */ /* 0x000fea000f8e60ff */
[----:B------:R-:W5:Y:S01]  /*4c90*/  @!P1 LDC R3, c[0x0][0xb0c] ;  /* 0x0002c300ff039b82 */ /* 0x000f620000000800 */
[----:B------:R-:W-:Y:S01]  /*4ca0*/  IMAD.U32 R20, RZ, RZ, UR9 ;  /* 0x00000009ff147e24 */ /* 0x000fe2000f8e00ff */
[----:B------:R-:W-:Y:S01]  /*4cb0*/  UMOV UR28, UR36 ;  /* 0x00000024001c7c82 */ /* 0x000fe20008000000 */
[----:B------:R-:W-:Y:S01]  /*4cc0*/  @!P4 R2UR UR21, R21 ;  /* 0x000000001515c2ca */ /* 0x000fe200000e0000 */
[----:B------:R-:W-:Y:S02]  /*4cd0*/  @!UP3 UIADD3 UR24, UPT, UPT, UR8, 0x200, URZ ;  /* 0x000002000818b890 */ /* 0x000fe4000fffe0ff */
[----:B------:R-:W-:Y:S01]  /*4ce0*/  @!P4 R2UR UR20, R20 ;  /* 0x000000001414c2ca */ /* 0x000fe200000e0000 */
[----:B------:R-:W-:Y:S01]  /*4cf0*/  @!UP3 UIADD3 UR10, UPT, UPT, UR26, 0x20, URZ ;  /* 0x000000201a0ab890 */ /* 0x000fe2000fffe0ff */
[----:B------:R-:W-:Y:S01]  /*4d00*/  @!P4 IMAD.MOV.U32 R20, RZ, RZ, 0x1000 ;  /* 0x00001000ff14c424 */ /* 0x000fe200078e00ff */
[----:B------:R-:W-:Y:S02]  /*4d10*/  @!UP3 UIADD3 UR8, UPT, UPT, UR8, 0xa00, URZ ;  /* 0x00000a000808b890 */ /* 0x000fe4000fffe0ff */
[----:B------:R-:W-:Y:S01]  /*4d20*/  USEL UR9, URZ, 0x1, UP6 ;  /* 0x00000001ff097887 */ /* 0x000fe2000b000000 */
[----:B------:R-:W-:Y:S01]  /*4d30*/  VOTEU.ALL UP1, P4 ;  /* 0x0000000000ff7886 */ /* 0x000fe20002020000 */
[----:B------:R-:W-:Y:S01]  /*4d40*/  UMOV UR11, UR27 ;  /* 0x0000001b000b7c82 */ /* 0x000fe20008000000 */
[----:B------:R-:W-:Y:S01]  /*4d50*/  UMOV UR12, UR36 ;  /* 0x00000024000c7c82 */ /* 0x000fe20008000000 */
[----:B------:R-:W-:Y:S02]  /*4d60*/  UPRMT UR16, UR37, 0x654, UR25 ;  /* 0x0000065425107896 */ /* 0x000fe40008000019 */
[----:B------:R-:W-:Y:S01]  /*4d70*/  LOP3.LUT R34, R34, UR9, RZ, 0x3c, !PT ;  /* 0x0000000922227c12 */ /* 0x000fe2000f8e3cff */
[----:B------:R-:W-:Y:S01]  /*4d80*/  UMOV UR9, UR25 ;  /* 0x0000001900097c82 */ /* 0x000fe20008000000 */
[----:B------:R1:W-:Y:S01]  /*4d90*/  @!UP2 UTMALDG.3D [UR24], [UR20], desc[UR18] ;  /* 0x000012181400a5b4 */ /* 0x0003e20008011000 */
[----:B------:R-:W-:Y:S01]  /*4da0*/  USEL UR14, UR14, URZ, UP6 ;  /* 0x000000ff0e0e7287 */ /* 0x000fe2000b000000 */
[----:B------:R-:W-:Y:S03]  /*4db0*/  SHF.L.U32 R12, R34, 0x1f, RZ ;  /* 0x0000001f220c7819 */ /* 0x000fe600000006ff */
[----:B------:R-:W-:Y:S01]  /*4dc0*/  ULEA UR13, UR14, UR6, 0x3 ;  /* 0x000000060e0d7291 */ /* 0x000fe2000f8e18ff */
[----:B--2---:R-:W-:Y:S01]  /*4dd0*/  @!P1 IMAD.HI.U32 R14, R13, R14, RZ ;  /* 0x0000000e0d0e9227 */ /* 0x004fe200078e00ff */
[----:B----4-:R-:W-:Y:S01]  /*4de0*/  @!P1 ISETP.NE.AND P0, PT, R10, 0x1, PT ;  /* 0x000000010a00980c */ /* 0x010fe20003f05270 */
[----:B------:R2:W-:Y:S01]  /*4df0*/  @!UP1 UTMALDG.3D [UR8], [UR20], desc[UR18] ;  /* 0x00001208140095b4 */ /* 0x0005e20008011000 */
[----:B------:R2:W-:Y:S01]  /*4e00*/  @!P4 SYNCS.ARRIVE.TRANS64.RED.A0TR RZ, [UR15+0x30], R20 ;  /* 0x00003014ffffc9a7 */ /* 0x0005e2000830040f */
[C---:B------:R-:W-:Y:S01]  /*4e10*/  @!P1 IMAD.HI.U32 R11, R8.reuse, R11, RZ ;  /* 0x0000000b080b9227 */ /* 0x040fe200078e00ff */
[----:B------:R-:W-:Y:S02]  /*4e20*/  @!P1 SHF.R.U32.HI R14, RZ, R15, R14 ;  /* 0x0000000fff0e9219 */ /* 0x000fe4000001160e */
[----:B-----5:R-:W-:Y:S02]  /*4e30*/  @!P1 ISETP.NE.AND P2, PT, R3, 0x1, PT ;  /* 0x000000010300980c */ /* 0x020fe40003f45270 */
[----:B-1----:R-:W-:Y:S02]  /*4e40*/  @!P1 SHF.R.U32.HI R9, RZ, R0, R11 ;  /* 0x00000000ff099219 */ /* 0x002fe4000001160b */
[----:B------:R-:W-:Y:S02]  /*4e50*/  @!P1 SEL R14, R13, R14, !P2 ;  /* 0x0000000e0d0e9207 */ /* 0x000fe40005000000 */
[----:B------:R-:W-:Y:S05]  /*4e60*/  @!P1 SEL R9, R8, R9, !P0 ;  /* 0x0000000908099207 */ /* 0x000fea0004000000 */
[----:B------:R-:W-:Y:S01]  /*4e70*/  @!P1 IMAD.IADD R0, R9, 0x1, -R14 ;  /* 0x0000000109009824 */ /* 0x000fe200078e0a0e */
[----:B------:R-:W-:Y:S01]  /*4e80*/  SYNCS.ARRIVE.TRANS64.RED.A1T0 RZ, [UR16], RZ ;  /* 0x000000ffffff79a7 */ /* 0x000fe20008100410 */
[----:B------:R-:W-:Y:S02]  /*4e90*/  @!P1 IMAD.IADD R9, R14, 0x1, -R9 ;  /* 0x000000010e099824 */ /* 0x000fe400078e0a09 */
[----:B------:R-:W-:Y:S02]  /*4ea0*/  @!P1 IMAD R13, R0, R3, R13 ;  /* 0x00000003000d9224 */ /* 0x000fe400078e020d */
[----:B------:R-:W-:Y:S01]  /*4eb0*/  @!P1 IMAD R8, R9, R10, R8 ;  /* 0x0000000a09089224 */ /* 0x000fe200078e0208 */
[----:B------:R-:W1:Y:S02]  /*4ec0*/  SYNCS.PHASECHK.TRANS64.TRYWAIT P5, [UR13+0x48], R12 ;  /* 0x0000480cff0075a7 */ /* 0x000e6400080a110d */
[----:B-12---:R-:W-:Y:S05]  /*4ed0*/  @!P5 BRA `(.L_x_92) ;  /* 0x000000300080d947 */ /* 0x006fea0003800000 */
.L_x_165:
[----:B------:R-:W-:Y:S01]  /*4ee0*/  UIADD3 UR17, UPT, UPT, UR13, 0x30, URZ ;  /* 0x000000300d117890 */ /* 0x000fe2000fffe0ff */
[----:B-1----:R-:W-:Y:S01]  /*4ef0*/  @!P4 IADD3 R3, P0, PT, R32, 0x580, RZ ;  /* 0x000005802003c810 */ /* 0x002fe20007f1e0ff */
[----:B------:R-:W-:Y:S01]  /*4f00*/  VOTEU.ALL UP2, P4 ;  /* 0x0000000000ff7886 */ /* 0x000fe20002040000 */
[----:B------:R-:W-:Y:S01]  /*4f10*/  UMOV UR22, 0x0 ;  /* 0x0000000000167882 */ /* 0x000fe20000000000 */
[----:B------:R-:W-:Y:S01]  /*4f20*/  UPRMT UR15, UR37, 0x654, UR17 ;  /* 0x00000654250f7896 */ /* 0x000fe20008000011 */
[----:B------:R-:W-:Y:S01]  /*4f30*/  @!P4 R2UR UR9, R3 ;  /* 0x000000000309c2ca */ /* 0x000fe200000e0000 */
[----:B------:R-:W-:Y:S01]  /*4f40*/  @!P4 IMAD.X R0, RZ, RZ, R33, P0 ;  /* 0x000000ffff00c224 */ /* 0x000fe200000e0621 */
[----:B------:R-:W-:Y:S01]  /*4f50*/  UMOV UR23, 0x10000000 ;  /* 0x1000000000177882 */ /* 0x000fe20000000000 */
[----:B------:R-:W-:Y:S01]  /*4f60*/  UMOV UR19, UR27 ;  /* 0x0000001b00137c82 */ /* 0x000fe20008000000 */
[----:B------:R-:W-:Y:S01]  /*4f70*/  UMOV UR20, UR36 ;  /* 0x0000002400147c82 */ /* 0x000fe20008000000 */
[----:B------:R-:W-:Y:S01]  /*4f80*/  UMOV UR11, UR27 ;  /* 0x0000001b000b7c82 */ /* 0x000fe20008000000 */
[----:B------:R-:W-:Y:S01]  /*4f90*/  @!P4 R2UR UR8, R0 ;  /* 0x000000000008c2ca */ /* 0x000fe200000e0000 */
[----:B------:R-:W-:Y:S01]  /*4fa0*/  UMOV UR12, UR36 ;  /* 0x00000024000c7c82 */ /* 0x000fe20008000000 */
[----:B------:R-:W-:Y:S01]  /*4fb0*/  VOTEU.ALL UP1, P4 ;  /* 0x0000000000ff7886 */ /* 0x000fe20002020000 */
[----:B------:R-:W-:Y:S01]  /*4fc0*/  @P3 R2UR UR36, R24 ;  /* 0x00000000182432ca */ /* 0x000fe200000e0000 */
[----:B------:R-:W-:Y:S01]  /*4fd0*/  IMAD.IADD R20, R8, 0x1, R58 ;  /* 0x0000000108147824 */ /* 0x000fe200078e023a */
[----:B------:R-:W-:Y:S01]  /*4fe0*/  ISETP.NE.AND P0, PT, R27, 0x2, PT ;  /* 0x000000021b00780c */ /* 0x000fe20003f05270 */
[----:B------:R-:W-:Y:S01]  /*4ff0*/  IMAD.IADD R21, R13, 0x1, R60 ;  /* 0x000000010d157824 */ /* 0x000fe200078e023c */
[----:B------:R-:W-:Y:S01]  /*5000*/  @!UP1 UIADD3 UR18, UPT, UPT, UR26, 0x10, URZ ;  /* 0x000000101a129890 */ /* 0x000fe2000fffe0ff */
[----:B------:R-:W-:Y:S01]  /*5010*/  IMAD.U32 R10, RZ, RZ, UR9 ;  /* 0x00000009ff0a7e24 */ /* 0x000fe2000f8e00ff */
[----:B------:R-:W-:Y:S01]  /*5020*/  @!UP1 UIADD3 UR10, UPT, UPT, UR26, 0x30, URZ ;  /* 0x000000301a0a9890 */ /* 0x000fe2000fffe0ff */
[----:B------:R-:W-:Y:S01]  /*5030*/  SEL R0, RZ, 0x1, P0 ;  /* 0x00000001ff007807 */ /* 0x000fe20000000000 */
[----:B------:R-:W-:Y:S01]  /*5040*/  UMOV UR9, UR17 ;  /* 0x0000001100097c82 */ /* 0x000fe20008000000 */
[----:B------:R-:W-:Y:S01]  /*5050*/  SEL R27, R27, RZ, P0 ;  /* 0x000000ff1b1b7207 */ /* 0x000fe20000000000 */
[----:B------:R-:W-:Y:S01]  /*5060*/  IMAD.U32 R11, RZ, RZ, UR8 ;  /* 0x00000008ff0b7e24 */ /* 0x000fe2000f8e00ff */
[----:B------:R-:W-:Y:S01]  /*5070*/  @!P4 R2UR UR24, R10 ;  /* 0x000000000a18c2ca */ /* 0x000fe200000e0000 */
[----:B------:R-:W-:Y:S01]  /*5080*/  @!UP1 ULEA UR8, UR14, UR6, 0xc ;  /* 0x000000060e089291 */ /* 0x000fe2000f8e60ff */
[----:B------:R-:W-:Y:S02]  /*5090*/  LOP3.LUT R25, R25, R0, RZ, 0x3c, !PT ;  /* 0x0000000019197212 */ /* 0x000fe400078e3cff */
[----:B------:R-:W-:Y:S01]  /*50a0*/  @!P4 R2UR UR25, R11 ;  /* 0x000000000b19c2ca */ /* 0x000fe200000e0000 */
[----:B------:R-:W-:Y:S02]  /*50b0*/  @!UP1 UIADD3 UR16, UPT, UPT, UR8, 0x200, URZ ;  /* 0x0000020008109890 */ /* 0x000fe4000fffe0ff */
[----:B------:R-:W-:Y:S01]  /*50c0*/  @!UP1 UIADD3 UR8, UPT, UPT, UR8, 0xa00, URZ ;  /* 0x00000a0008089890 */ /* 0x000fe2000fffe0ff */
[----:B------:R-:W-:Y:S09]  /*50d0*/  VOTEU.ALL UP1, P4 ;  /* 0x0000000000ff7886 */ /* 0x000ff20002020000 */
[----:B------:R2:W-:Y:S01]  /*50e0*/  @!UP2 UTMALDG.3D [UR16], [UR24], desc[UR22] ;  /* 0x000016101800a5b4 */ /* 0x0005e20008011000 */
[----:B------:R2:W-:Y:S01]  /*50f0*/  @!UP1 UTMALDG.3D [UR8], [UR24], desc[UR22] ;  /* 0x00001608180095b4 */ /* 0x0005e20008011000 */
[----:B------:R2:W-:Y:S01]  /*5100*/  @!P4 SYNCS.ARRIVE.TRANS64.RED.A0TR RZ, [UR13+0x30], R23 ;  /* 0x00003017ffffc9a7 */ /* 0x0005e2000830040d */
[----:B------:R-:W-:Y:S04]  /*5110*/  UIADD3 UR13, UPT, UPT, UR14, 0x1, URZ ;  /* 0x000000010e0d7890 */ /* 0x000fe8000fffe0ff */
[----:B------:R-:W-:Y:S04]  /*5120*/  UISETP.NE.AND UP1, UPT, UR13, 0x3, UPT ;  /* 0x000000030d00788c */ /* 0x000fe8000bf25270 */
[----:B------:R-:W-:Y:S02]  /*5130*/  USEL UR14, URZ, 0x1, UP1 ;  /* 0x00000001ff0e7887 */ /* 0x000fe40008800000 */
[----:B------:R-:W-:Y:S02]  /*5140*/  USEL UR13, UR13, URZ, UP1 ;  /* 0x000000ff0d0d7287 */ /* 0x000fe40008800000 */
[----:B------:R-:W-:Y:S02]  /*5150*/  UPLOP3.LUT UP1, UPT, UPT, UPT, UPT, 0x80, 0x8 ;  /* 0x000000000008789c */ /* 0x000fe40003f2f070 */
[----:B------:R-:W-:Y:S01]  /*5160*/  LOP3.LUT R34, R34, UR14, RZ, 0x3c, !PT ;  /* 0x0000000e22227c12 */ /* 0x000fe2000f8e3cff */
[----:B------:R-:W-:Y:S01]  /*5170*/  SYNCS.ARRIVE.TRANS64.RED.A1T0 RZ, [UR15], RZ ;  /* 0x000000ffffff79a7 */ /* 0x000fe2000810040f */
[----:B------:R-:W-:Y:S07]  /*5180*/  @P3 BRA `(.L_x_93) ;  /* 0xfffffff000e43947 */ /* 0x000fee000383ffff */
[----:B------:R-:W-:Y:S01]  /*5190*/  UIADD3 UR6, UPT, UPT, UR6, 0x48, URZ ;  /* 0x0000004806067890 */ /* 0x000fe2000fffe0ff */
[----:B------:R-:W-:-:S03]  /*51a0*/  SHF.L.U32 R3, R34, 0x1f, RZ ;  /* 0x0000001f22037819 */ /* 0x000fc600000006ff */
[----:B------:R-:W-:-:S09]  /*51b0*/  ULEA UR4, UR13, UR6, 0x3 ;  /* 0x000000060d047291 */ /* 0x000fd2000f8e18ff */
[----:B------:R-:W1:Y:S02]  /*51c0*/  SYNCS.PHASECHK.TRANS64.TRYWAIT P0, [UR4], R3 ;  /* 0x00000003ff0075a7 */ /* 0x000e640008001104 */
[----:B-1----:R-:W-:Y:S05]  /*51d0*/  @!P0 BRA `(.L_x_94) ;  /* 0x0000002c00d88947 */ /* 0x002fea0003800000 */
.L_x_167:
        /* <DEDUP_REMOVED lines=9> */
.L_x_169:
[----:B------:R-:W-:-:S04]  /*5270*/  UIADD3 UR5, UPT, UPT, UR5, 0x1, URZ ;  /* 0x0000000105057890 */ /* 0x000fc8000fffe0ff */
[----:B------:R-:W-:-:S04]  /*5280*/  UISETP.NE.AND UP0, UPT, UR5, 0x3, UPT ;  /* 0x000000030500788c */ /* 0x000fc8000bf05270 */
[----:B------:R-:W-:Y:S02]  /*5290*/  USEL UR4, URZ, 0x1, UP0 ;  /* 0x00000001ff047887 */ /* 0x000fe40008000000 */
[----:B------:R-:W-:-:S04]  /*52a0*/  USEL UR5, UR5, URZ, UP0 ;  /* 0x000000ff05057287 */ /* 0x000fc80008000000 */
[----:B------:R-:W-:Y:S01]  /*52b0*/  ULEA UR5, UR5, UR6, 0x3 ;  /* 0x0000000605057291 */ /* 0x000fe2000f8e18ff */
[----:B-1----:R-:W-:-:S04]  /*52c0*/  LOP3.LUT R3, R34, UR4, RZ, 0x3c, !PT ;  /* 0x0000000422037c12 */ /* 0x002fc8000f8e3cff */
[----:B------:R-:W-:Y:S01]  /*52d0*/  SHF.L.U32 R3, R3, 0x1f, RZ ;  /* 0x0000001f03037819 */ /* 0x000fe200000006ff */
[----:B------:R-:W-:-:S07]  /*52e0*/  IMAD.U32 R0, RZ, RZ, UR5 ;  /* 0x00000005ff007e24 */ /* 0x000fce000f8e00ff */
.L_x_96:
[----:B-1----:R1:W4:Y:S02]  /*52f0*/  SYNCS.PHASECHK.TRANS64.TRYWAIT P0, [R0+URZ], R3 ;  /* 0x00000003000075a7 */ /* 0x00232400080011ff */
[----:B----4-:R-:W-:Y:S05]  /*5300*/  @!P0 NANOSLEEP.SYNCS 0x989680 ;  /* 0x009896800000895d */ /* 0x010fea0003900000 */
[----:B------:R-:W4:Y:S02]  /*5310*/  @!P0 SYNCS.PHASECHK.TRANS64 P0, [R0+URZ], R3 ;  /* 0x00000003000085a7 */ /* 0x000f2400080010ff */
[----:B--2-4-:R-:W-:Y:S05]  /*5320*/  @P0 EXIT ;  /* 0x000000000000094d */ /* 0x014fea0003800000 */
[----:B------:R-:W-:Y:S05]  /*5330*/  BRA `(.L_x_96) ;  /* 0xfffffffc00ec7947 */ /* 0x000fea000383ffff */
.L_x_84:
[----:B------:R-:W-:-:S06]  /*5340*/  UISETP.GE.AND UP1, UPT, UR10, 0x4, UPT ;  /* 0x000000040a00788c */ /* 0x000fcc000bf26270 */
[----:B------:R-:W-:-:S13]  /*5350*/  PLOP3.LUT P0, PT, PT, PT, UP1, 0x80, 0x8 ;  /* 0x000000000008781c */ /* 0x000fda0003f0f018 */
[----:B------:R-:W-:Y:S05]  /*5360*/  @!P0 EXIT ;  /* 0x000000000000894d */ /* 0x000fea0003800000 */
[----:B------:R-:W-:Y:S01]  /*5370*/  BAR.SYNC.DEFER_BLOCKING 0x6, 0xa0 ;  /* 0x0182800000007b1d */ /* 0x000fe20000010000 */
[----:B------:R-:W-:Y:S01]  /*5380*/  IMAD.SHL.U32 R4, R70, 0x200000, RZ ;  /* 0x0020000046047824 */ /* 0x000fe200078e00ff */
[----:B------:R-:W-:Y:S01]  /*5390*/  CS2R R72, SRZ ;  /* 0x0000000000487805 */ /* 0x000fe2000001ff00 */
[C---:B------:R-:W-:Y:S02]  /*53a0*/  IMAD.SHL.U32 R69, R74.reuse, 0x10, RZ ;  /* 0x000000104a457824 */ /* 0x040fe400078e00ff */
[----:B------:R-:W-:Y:S01]  /*53b0*/  IMAD.U32 R33, R74, 0x10000, RZ ;  /* 0x000100004a217824 */ /* 0x000fe200078e00ff */
[----:B------:R-:W-:Y:S02]  /*53c0*/  UMOV UR48, 0x400 ;  /* 0x0000040000307882 */ /* 0x000fe40000000000 */
[----:B------:R-:W1:Y:S01]  /*53d0*/  LDC R63, c[0x0][0x370] ;  /* 0x0000dc00ff3f7b82 */ /* 0x000e620000000800 */
[----:B------:R-:W-:Y:S01]  /*53e0*/  ULEA UR48, UR37, UR48, 0x18 ;  /* 0x0000003025307291 */ /* 0x000fe2000f8ec0ff */
[----:B------:R-:W-:Y:S01]  /*53f0*/  LOP3.LUT R4, R4, 0x200000, RZ, 0xc0, !PT ;  /* 0x0020000004047812 */ /* 0x000fe200078ec0ff */
[----:B------:R-:W-:Y:S01]  /*5400*/  IMAD.SHL.U32 R68, R74, 0x2, RZ ;  /* 0x000000024a447824 */ /* 0x000fe200078e00ff */
[C---:B------:R-:W-:Y:S01]  /*5410*/  LOP3.LUT R5, R69.reuse, 0x40, RZ, 0xc0, !PT ;  /* 0x0000004045057812 */ /* 0x040fe200078ec0ff */
[----:B------:R-:W-:Y:S01]  /*5420*/  IMAD.SHL.U32 R3, R70, 0x200, RZ ;  /* 0x0000020046037824 */ /* 0x000fe200078e00ff */
[----:B------:R-:W-:Y:S01]  /*5430*/  LOP3.LUT R2, R69, 0x5b0, RZ, 0xc0, !PT ;  /* 0x000005b045027812 */ /* 0x000fe200078ec0ff */
[----:B------:R-:W-:Y:S01]  /*5440*/  IMAD.MOV.U32 R30, RZ, RZ, RZ ;  /* 0x000000ffff1e7224 */ /* 0x000fe200078e00ff */
[----:B------:R-:W2:Y:S01]  /*5450*/  LDC R28, c[0x0][0xb0c] ;  /* 0x0002c300ff1c7b82 */ /* 0x000ea20000000800 */
[----:B------:R-:W-:Y:S01]  /*5460*/  LOP3.LUT R33, R4, 0x400000, R33, 0xf8, !PT ;  /* 0x0040000004217812 */ /* 0x000fe200078ef821 */
[----:B------:R-:W-:Y:S01]  /*5470*/  IMAD.MOV.U32 R78, RZ, RZ, RZ ;  /* 0x000000ffff4e7224 */ /* 0x000fe200078e00ff */
[----:B------:R-:W-:Y:S01]  /*5480*/  LOP3.LUT R68, R5, 0x8, R68, 0xf8, !PT ;  /* 0x0000000805447812 */ /* 0x000fe200078ef844 */
[----:B------:R-:W3:Y:S01]  /*5490*/  LDCU.64 UR54, c[0x0][0x348] ;  /* 0x00006900ff3677ac */ /* 0x000ee20008000a00 */
[----:B------:R-:W-:-:S02]  /*54a0*/  LOP3.LUT R3, R2, 0x200, R3, 0xf8, !PT ;  /* 0x0000020002037812 */ /* 0x000fc400078ef803 */
[----:B------:R-:W-:Y:S01]  /*54b0*/  LOP3.LUT P0, RZ, R69, 0x40, RZ, 0xc0, !PT ;  /* 0x0000004045ff7812 */ /* 0x000fe2000780c0ff */
[----:B------:R-:W4:Y:S01]  /*54c0*/  LDC R61, c[0x0][0xb20] ;  /* 0x0002c800ff3d7b82 */ /* 0x000f220000000800 */
[----:B------:R-:W3:Y:S01]  /*54d0*/  LDS R0, [UR48+0x120] ;  /* 0x00012030ff007984 */ /* 0x000ee20008000800 */
[----:B------:R-:W-:Y:S01]  /*54e0*/  LOP3.LUT R68, R3, R68, RZ, 0xfc, !PT ;  /* 0x0000004403447212 */ /* 0x000fe200078efcff */
[----:B------:R-:W1:Y:S01]  /*54f0*/  LDCU.64 UR38, c[0x0][0x888] ;  /* 0x00011100ff2677ac */ /* 0x000e620008000a00 */
[----:B------:R-:W-:Y:S01]  /*5500*/  LOP3.LUT R74, R74, 0x60, RZ, 0xc0, !PT ;  /* 0x000000604a4a7812 */ /* 0x000fe200078ec0ff */
[----:B------:R-:W1:Y:S03]  /*5510*/  LDCU.64 UR44, c[0x0][0x890] ;  /* 0x00011200ff2c77ac */ /* 0x000e660008000a00 */
[----:B------:R-:W1:Y:S01]  /*5520*/  LDC R27, c[0x0][0xb30] ;  /* 0x0002cc00ff1b7b82 */ /* 0x000e620000000800 */
[----:B------:R-:W-:Y:S01]  /*5530*/  UMOV UR51, 0x1 ;  /* 0x0000000100337882 */ /* 0x000fe20000000000 */
[----:B------:R-:W-:Y:S01]  /*5540*/  UIADD3 UR52, UPT, UPT, UR48, 0x200, URZ ;  /* 0x0000020030347890 */ /* 0x000fe2000fffe0ff */
[----:B------:R-:W-:Y:S01]  /*5550*/  UMOV UR56, URZ ;  /* 0x000000ff00387c82 */ /* 0x000fe20008000000 */
[----:B------:R-:W-:-:S04]  /*5560*/  UMOV UR50, URZ ;  /* 0x000000ff00327c82 */ /* 0x000fc80008000000 */
[----:B------:R-:W1:Y:S01]  /*5570*/  LDC.64 R56, c[0x0][0xb10] ;  /* 0x0002c400ff387b82 */ /* 0x000e620000000a00 */
[----:B------:R-:W-:-:S07]  /*5580*/  UMOV UR49, URZ ;  /* 0x000000ff00317c82 */ /* 0x000fce0008000000 */
[----:B------:R-:W1:Y:S08]  /*5590*/  LDC.64 R24, c[0x0][0xb18] ;  /* 0x0002c600ff187b82 */ /* 0x000e700000000a00 */
[----:B------:R-:W1:Y:S08]  /*55a0*/  LDC.64 R22, c[0x0][0xb28] ;  /* 0x0002ca00ff167b82 */ /* 0x000e700000000a00 */
[----:B------:R-:W1:Y:S01]  /*55b0*/  LDC.64 R54, c[0x0][0x8b0] ;  /* 0x00022c00ff367b82 */ /* 0x000e620000000a00 */
[----:B---3--:R-:W-:Y:S01]  /*55c0*/  IMAD.IADD R33, R0, 0x1, R33 ;  /* 0x0000000100217824 */ /* 0x008fe200078e0221 */
[----:B------:R-:W-:-:S06]  /*55d0*/  P2R R0, PR, RZ, 0x1 ;  /* 0x00000001ff007803 */ /* 0x000fcc0000000000 */
[----:B------:R-:W3:Y:S08]  /*55e0*/  LDC.64 R52, c[0x0][0x8a8] ;  /* 0x00022a00ff347b82 */ /* 0x000ef00000000a00 */
[----:B--2-4-:R-:W1:Y:S02]  /*55f0*/  LDC R62, c[0x0][0x374] ;  /* 0x0000dd00ff3e7b82 */ /* 0x014e640000000800 */
.L_x_127:
[----:B------:R-:W-:Y:S02]  /*5600*/  LEA R0, R78, UR48, 0x3 ;  /* 0x000000304e007c11 */ /* 0x000fe4000f8e18ff */
[----:B------:R-:W-:Y:S02]  /*5610*/  SHF.L.U32 R3, R72, 0x1f, RZ ;  /* 0x0000001f48037819 */ /* 0x000fe400000006ff */
[----:B------:R-:W-:Y:S02]  /*5620*/  LEA R16, R78, UR48, 0x4 ;  /* 0x000000304e107c11 */ /* 0x000fe4000f8e20ff */
[----:B------:R-:W2:Y:S02]  /*5630*/  SYNCS.PHASECHK.TRANS64.TRYWAIT P0, [R0+URZ+0x70], R3 ;  /* 0x00007003000075a7 */ /* 0x000ea400080011ff */
[----:B-12---:R-:W-:Y:S05]  /*5640*/  @!P0 BRA `(.L_x_97) ;  /* 0x0000002800ec8947 */ /* 0x006fea0003800000 */
.L_x_170:
[----:B------:R-:W4:Y:S01]  /*5650*/  LDC.64 R12, c[0x0][0xb10] ;  /* 0x0002c400ff0c7b82 */ /* 0x000f220000000a00 */
[----:B------:R-:W3:Y:S01]  /*5660*/  LDS.128 R16, [R16+0x100] ;  /* 0x0001000010107984 */ /* 0x000ee20000000c00 */
[----:B-1----:R-:W-:Y:S01]  /*5670*/  ISETP.NE.AND P1, PT, R27, 0x1, PT ;  /* 0x000000011b00780c */ /* 0x002fe20003f25270 */
[----:B--2---:R-:W-:Y:S01]  /*5680*/  VIADD R0, R0, 0x80 ;  /* 0x0000008000007836 */ /* 0x004fe20000000000 */
[----:B------:R-:W-:Y:S04]  /*5690*/  ISETP.GE.AND P0, PT, R26, 0x1, PT ;  /* 0x000000011a00780c */ /* 0x000fe80003f06270 */
[----:B------:R-:W1:Y:S01]  /*56a0*/  LDC.64 R10, c[0x0][0xb18] ;  /* 0x0002c600ff0a7b82 */ /* 0x000e620000000a00 */
[----:B------:R-:W-:Y:S01]  /*56b0*/  PRMT R0, RZ, 0x654, R0 ;  /* 0x00000654ff007816 */ /* 0x000fe20000000000 */
[----:B------:R-:W-:Y:S01]  /*56c0*/  @!PT LDS RZ, [RZ] ;  /* 0x00000000fffff984 */ /* 0x000fe20000000800 */
[----:B------:R-:W-:Y:S01]  /*56d0*/  @!PT LDS RZ, [RZ] ;  /* 0x00000000fffff984 */ /* 0x000fe20000000800 */
[----:B------:R-:W-:Y:S01]  /*56e0*/  @!PT LDS RZ, [RZ] ;  /* 0x00000000fffff984 */ /* 0x000fe20000000800 */
[----:B------:R-:W-:Y:S01]  /*56f0*/  @!PT LDS RZ, [RZ] ;  /* 0x00000000fffff984 */ /* 0x000fe20000000800 */
[----:B------:R2:W-:Y:S06]  /*5700*/  MEMBAR.ALL.CTA ;  /* 0x0000000000007992 */ /* 0x0005ec0000008000 */
[----:B--2---:R-:W2:Y:S01]  /*5710*/  FENCE.VIEW.ASYNC.S ;  /* 0x00000000000073c6 */ /* 0x004ea20000000000 */
[----:B------:R-:W1:Y:S08]  /*5720*/  @!P1 LDC R14, c[0x0][0xb20] ;  /* 0x0002c800ff0e9b82 */ /* 0x000e700000000800 */
[----:B------:R-:W1:Y:S01]  /*5730*/  @!P1 LDC R9, c[0x0][0xb0c] ;  /* 0x0002c300ff099b82 */ /* 0x000e620000000800 */
[----:B--2---:R2:W-:Y:S01]  /*5740*/  SYNCS.ARRIVE.TRANS64.RED.A1T0 RZ, [R0+URZ], RZ ;  /* 0x000000ff00ff79a7 */ /* 0x0045e200081004ff */
[----:B---3--:R-:W-:Y:S04]  /*5750*/  LOP3.LUT P4, RZ, R18, 0x1, RZ, 0xc0, !PT ;  /* 0x0000000112ff7812 */ /* 0x008fe8000788c0ff */
[----:B------:R-:W-:Y:S09]  /*5760*/  P2R R75, PR, RZ, 0x10 ;  /* 0x00000010ff4b7803 */ /* 0x000ff20000000000 */
[----:B------:R-:W-:Y:S02]  /*5770*/  @P4 MOV R31, R16 ;  /* 0x00000010001f4202 */ /* 0x000fe40000000f00 */
[----:B------:R-:W-:Y:S01]  /*5780*/  @P4 LOP3.LUT R29, R17, 0xffff, RZ, 0xc0, !PT ;  /* 0x0000ffff111d4812 */ /* 0x000fe200078ec0ff */
[----:B--2-4-:R-:W-:Y:S06]  /*5790*/  @!P0 BRA `(.L_x_98) ;  /* 0x0000000000a48947 */ /* 0x014fec0003800000 */
[----:B------:R-:W-:Y:S01]  /*57a0*/  IMAD.HI.U32 R36, R62, R25, RZ ;  /* 0x000000193e247227 */ /* 0x000fe200078e00ff */
[----:B------:R-:W-:Y:S02]  /*57b0*/  ISETP.NE.AND P0, PT, R24, 0x1, PT ;  /* 0x000000011800780c */ /* 0x000fe40003f05270 */
[----:B------:R-:W-:Y:S01]  /*57c0*/  ISETP.NE.AND P2, PT, R26, 0x1, PT ;  /* 0x000000011a00780c */ /* 0x000fe20003f45270 */
[-C--:B------:R-:W-:Y:S01]  /*57d0*/  IMAD.HI.U32 R34, R63, R56.reuse, RZ ;  /* 0x000000383f227227 */ /* 0x080fe200078e00ff */
[----:B------:R-:W-:Y:S02]  /*57e0*/  SHF.R.U32.HI R37, RZ, R61, R36 ;  /* 0x0000003dff257219 */ /* 0x000fe40000011624 */
[----:B------:R-:W-:Y:S01]  /*57f0*/  ISETP.NE.AND P3, PT, R28, 0x1, PT ;  /* 0x000000011c00780c */ /* 0x000fe20003f65270 */
[----:B------:R-:W-:Y:S01]  /*5800*/  IMAD.HI.U32 R40, R29, R25, RZ ;  /* 0x000000191d287227 */ /* 0x000fe200078e00ff */
[----:B------:R-:W-:Y:S02]  /*5810*/  SHF.R.U32.HI R34, RZ, R57, R34 ;  /* 0x00000039ff227219 */ /* 0x000fe40000011622 */
[----:B------:R-:W-:Y:S01]  /*5820*/  SEL R3, R62, R37, !P0 ;  /* 0x000000253e037207 */ /* 0x000fe20004000000 */
[----:B------:R-:W-:Y:S01]  /*5830*/  IMAD.HI.U32 R38, R31, R56, RZ ;  /* 0x000000381f267227 */ /* 0x000fe200078e00ff */
[----:B------:R-:W-:Y:S03]  /*5840*/  SEL R7, R63, R34, !P3 ;  /* 0x000000223f077207 */ /* 0x000fe60005800000 */
[-C--:B------:R-:W-:Y:S01]  /*5850*/  IMAD.HI.U32 R34, R3, R22.reuse, RZ ;  /* 0x0000001603227227 */ /* 0x080fe200078e00ff */
[----:B------:R-:W-:Y:S03]  /*5860*/  SHF.R.U32.HI R38, RZ, R57, R38 ;  /* 0x00000039ff267219 */ /* 0x000fe60000011626 */
[----:B------:R-:W-:Y:S01]  /*5870*/  IMAD.HI.U32 R36, R7, R22, RZ ;  /* 0x0000001607247227 */ /* 0x000fe200078e00ff */
[----:B------:R-:W-:Y:S02]  /*5880*/  @P2 SHF.R.U32.HI R3, RZ, R23, R34 ;  /* 0x00000017ff032219 */ /* 0x000fe40000011622 */
[----:B------:R-:W-:Y:S02]  /*5890*/  SHF.R.U32.HI R34, RZ, R61, R40 ;  /* 0x0000003dff227219 */ /* 0x000fe40000011628 */
[----:B------:R-:W-:Y:S01]  /*58a0*/  @P2 SHF.R.U32.HI R7, RZ, R23, R36 ;  /* 0x00000017ff072219 */ /* 0x000fe20000011624 */
[C---:B------:R-:W-:Y:S01]  /*58b0*/  IMAD R2, R26.reuse, R3, RZ ;  /* 0x000000031a027224 */ /* 0x040fe200078e02ff */
[----:B------:R-:W-:Y:S02]  /*58c0*/  SEL R5, R29, R34, !P0 ;  /* 0x000000221d057207 */ /* 0x000fe40004000000 */
[----:B------:R-:W-:Y:S01]  /*58d0*/  SEL R3, R31, R38, !P3 ;  /* 0x000000261f037207 */ /* 0x000fe20005800000 */
[----:B------:R-:W-:Y:S01]  /*58e0*/  IMAD R4, R26, R7, RZ ;  /* 0x000000071a047224 */ /* 0x000fe200078e02ff */
[C---:B------:R-:W-:Y:S01]  /*58f0*/  ISETP.GE.AND P0, PT, R5.reuse, R2, PT ;  /* 0x000000020500720c */ /* 0x040fe20003f06270 */
[----:B------:R-:W-:Y:S03]  /*5900*/  IMAD.HI.U32 R6, R5, R22, RZ ;  /* 0x0000001605067227 */ /* 0x000fe600078e00ff */
[----:B------:R-:W-:Y:S01]  /*5910*/  ISETP.GE.OR P0, PT, R3, R4, P0 ;  /* 0x000000040300720c */ /* 0x000fe20000706670 */
[----:B------:R-:W-:Y:S01]  /*5920*/  IMAD.MOV R4, RZ, RZ, -R3 ;  /* 0x000000ffff047224 */ /* 0x000fe200078e0a03 */
[-C--:B------:R-:W-:Y:S03]  /*5930*/  SHF.R.U32.HI R6, RZ, R23.reuse, R6 ;  /* 0x00000017ff067219 */ /* 0x080fe60000011606 */
[----:B------:R-:W-:Y:S01]  /*5940*/  IMAD R31, R28, R4, R31 ;  /* 0x000000041c1f7224 */ /* 0x000fe200078e021f */
[----:B------:R-:W-:Y:S05]  /*5950*/  SEL R15, R5, R6, !P2 ;  /* 0x00000006050f7207 */ /* 0x000fea0005000000 */
[----:B------:R-:W-:Y:S02]  /*5960*/  IMAD.MOV R6, RZ, RZ, -R15 ;  /* 0x000000ffff067224 */ /* 0x000fe400078e0a0f */
[C---:B------:R-:W-:Y:S04]  /*5970*/  @!P0 IMAD.HI.U32 R2, R3.reuse, R22, RZ ;  /* 0x0000001603028227 */ /* 0x040fe800078e00ff */
[----:B------:R-:W-:Y:S01]  /*5980*/  IMAD R6, R26, R6, R5 ;  /* 0x000000061a067224 */ /* 0x000fe200078e0205 */
[----:B------:R-:W-:Y:S04]  /*5990*/  @!P0 SHF.R.U32.HI R2, RZ, R23, R2 ;  /* 0x00000017ff028219 */ /* 0x000fe80000011602 */
[----:B------:R-:W-:Y:S02]  /*59a0*/  @!P0 SEL R0, R3, R2, !P2 ;  /* 0x0000000203008207 */ /* 0x000fe40005000000 */
[----:B------:R-:W-:Y:S02]  /*59b0*/  IADD3 R2, PT, PT, -R5, RZ, RZ ;  /* 0x000000ff05027210 */ /* 0x000fe40007ffe1ff */
[----:B------:R-:W-:Y:S01]  /*59c0*/  @!P0 IADD3 R8, PT, PT, R15, -R0, RZ ;  /* 0x800000000f088210 */ /* 0x000fe20007ffe0ff */
[----:B------:R-:W-:Y:S02]  /*59d0*/  @!P0 IMAD R0, R7, R6, R0 ;  /* 0x0000000607008224 */ /* 0x000fe400078e0200 */
[----:B------:R-:W-:Y:S02]  /*59e0*/  IMAD R29, R24, R2, R29 ;  /* 0x00000002181d7224 */ /* 0x000fe400078e021d */
[----:B------:R-:W-:Y:S02]  /*59f0*/  @!P0 IMAD R5, R8, R26, R3 ;  /* 0x0000001a08058224 */ /* 0x000fe400078e0203 */
[----:B------:R-:W-:Y:S04]  /*5a00*/  @!P0 IMAD.MOV.U32 R3, RZ, RZ, R0 ;  /* 0x000000ffff038224 */ /* 0x000fe800078e0000 */
[----:B------:R-:W-:Y:S02]  /*5a10*/  IMAD R31, R3, R28, R31 ;  /* 0x0000001c031f7224 */ /* 0x000fe400078e021f */
[----:B------:R-:W-:Y:S07]  /*5a20*/  IMAD R29, R5, R24, R29 ;  /* 0x00000018051d7224 */ /* 0x000fee00078e021d */
.L_x_98:
[----:B-1----:R-:W-:Y:S01]  /*5a30*/  @!P1 ISETP.NE.AND P0, PT, R10, 0x1, PT ;  /* 0x000000010a00980c */ /* 0x002fe20003f05270 */
[----:B------:R-:W-:Y:S01]  /*5a40*/  @!P1 IMAD.HI.U32 R0, R31, R12, RZ ;  /* 0x0000000c1f009227 */ /* 0x000fe200078e00ff */
[----:B------:R-:W-:Y:S01]  /*5a50*/  @!P1 ISETP.NE.AND P2, PT, R9, 0x1, PT ;  /* 0x000000010900980c */ /* 0x000fe20003f45270 */
[----:B------:R-:W-:Y:S01]  /*5a60*/  ULOP3.LUT UP0, URZ, UR52, 0x90, URZ, 0xc0, !UPT ;  /* 0x0000009034ff7892 */ /* 0x000fe2000f80c0ff */
[----:B------:R-:W-:Y:S01]  /*5a70*/  R2UR UR42, R21 ;  /* 0x00000000152a72ca */ /* 0x000fe200000e0000 */
[----:B------:R-:W-:Y:S01]  /*5a80*/  @!P1 IMAD.HI.U32 R3, R29, R11, RZ ;  /* 0x0000000b1d039227 */ /* 0x000fe200078e00ff */
[----:B------:R-:W-:Y:S02]  /*5a90*/  @!P1 SHF.R.U32.HI R0, RZ, R13, R0 ;  /* 0x0000000dff009219 */ /* 0x000fe40000011600 */
[----:B------:R-:W-:Y:S01]  /*5aa0*/  R2UR UR41, R20 ;  /* 0x00000000142972ca */ /* 0x000fe200000e0000 */
[----:B------:R-:W-:Y:S01]  /*5ab0*/  VIADD R78, R78, 0x1 ;  /* 0x000000014e4e7836 */ /* 0x000fe20000000000 */
[----:B------:R-:W-:Y:S02]  /*5ac0*/  @!P1 SHF.R.U32.HI R2, RZ, R14, R3 ;  /* 0x0000000eff029219 */ /* 0x000fe40000011603 */
[----:B------:R-:W-:Y:S02]  /*5ad0*/  @!P1 SEL R3, R31, R0, !P2 ;  /* 0x000000001f039207 */ /* 0x000fe40005000000 */
[----:B------:R-:W-:Y:S02]  /*5ae0*/  @!P1 SEL R2, R29, R2, !P0 ;  /* 0x000000021d029207 */ /* 0x000fe40004000000 */
[----:B------:R-:W-:Y:S01]  /*5af0*/  @P4 SHF.R.U32.HI R71, RZ, 0x10, R17 ;  /* 0x00000010ff474819 */ /* 0x000fe20000011611 */
[----:B------:R-:W-:Y:S02]  /*5b00*/  USHF.L.U32 UR42, UR42, 0x6, URZ ;  /* 0x000000062a2a7899 */ /* 0x000fe400080006ff */
[----:B------:R-:W-:Y:S02]  /*5b10*/  @!P1 IMAD.IADD R0, R2, 0x1, -R3 ;  /* 0x0000000102009824 */ /* 0x000fe400078e0a03 */
[----:B------:R-:W-:Y:S01]  /*5b20*/  @!P1 IMAD.IADD R2, R3, 0x1, -R2 ;  /* 0x0000000103029824 */ /* 0x000fe200078e0a02 */
[----:B------:R-:W-:Y:S01]  /*5b30*/  USHF.L.U32 UR41, UR41, 0x6, URZ ;  /* 0x0000000629297899 */ /* 0x000fe200080006ff */
[----:B------:R-:W-:Y:S02]  /*5b40*/  @!P1 IMAD R31, R0, R9, R31 ;  /* 0x00000009001f9224 */ /* 0x000fe400078e021f */
[----:B------:R-:W-:Y:S01]  /*5b50*/  @!P1 IMAD R29, R2, R10, R29 ;  /* 0x0000000a021d9224 */ /* 0x000fe200078e021d */
[----:B------:R-:W-:Y:S08]  /*5b60*/  BRA.U !UP0, `(.L_x_99) ;  /* 0x00000001087c7547 */ /* 0x000ff0000b800000 */
[----:B------:R-:W1:Y:S01]  /*5b70*/  LDCU.64 UR8, c[0x4][0x80] ;  /* 0x01001000ff0877ac */ /* 0x000e620008000a00 */
[----:B------:R-:W-:Y:S01]  /*5b80*/  MOV R2, 0x0 ;  /* 0x0000000000027802 */ /* 0x000fe20000000f00 */
[----:B------:R-:W-:Y:S02]  /*5b90*/  HFMA2 R12, -RZ, RZ, 0, 5.9604644775390625e-08 ;  /* 0x00000001ff0c7431 */ /* 0x000fe400000001ff */
[----:B------:R-:W-:Y:S01]  /*5ba0*/  IMAD.MOV.U32 R8, RZ, RZ, 0x70 ;  /* 0x00000070ff087424 */ /* 0x000fe200078e00ff */
[----:B------:R2:W3:Y:S01]  /*5bb0*/  LDC.64 R14, c[0x4][R2] ;  /* 0x01000000020e7b82 */ /* 0x0004e20000000a00 */
[----:B------:R-:W4:Y:S01]  /*5bc0*/  LDCU.64 UR6, c[0x4][0x88] ;  /* 0x01001100ff0677ac */ /* 0x000f220008000a00 */
[----:B------:R-:W-:Y:S01]  /*5bd0*/  IMAD.MOV.U32 R13, RZ, RZ, RZ ;  /* 0x000000ffff0d7224 */ /* 0x000fe200078e00ff */
[----:B------:R-:W2:Y:S01]  /*5be0*/  LDCU.64 UR4, c[0x4][0x8] ;  /* 0x01000100ff0477ac */ /* 0x000ea20008000a00 */
[----:B-1----:R-:W-:Y:S01]  /*5bf0*/  MOV R5, UR9 ;  /* 0x0000000900057c02 */ /* 0x002fe20008000f00 */
[----:B------:R-:W-:Y:S01]  /*5c00*/  IMAD.U32 R4, RZ, RZ, UR8 ;  /* 0x00000008ff047e24 */ /* 0x000fe2000f8e00ff */
[----:B----4-:R-:W-:Y:S01]  /*5c10*/  MOV R7, UR7 ;  /* 0x0000000700077c02 */ /* 0x010fe20008000f00 */
[----:B------:R-:W-:Y:S01]  /*5c20*/  IMAD.U32 R6, RZ, RZ, UR6 ;  /* 0x00000006ff067e24 */ /* 0x000fe2000f8e00ff */
[----:B--2---:R-:W-:Y:S01]  /*5c30*/  MOV R11, UR5 ;  /* 0x00000005000b7c02 */ /* 0x004fe20008000f00 */
[----:B------:R-:W-:Y:S02]  /*5c40*/  IMAD.U32 R10, RZ, RZ, UR4 ;  /* 0x00000004ff0a7e24 */ /* 0x000fe4000f8e00ff */
[----:B------:R-:W-:Y:S07]  /*5c50*/  LEPC R20, `(.L_x_100) ;  /* 0x000000001014794e */ /* 0x000fee0000000000 */
[----:B---3-5:R-:W-:Y:S05]  /*5c60*/  CALL.ABS.NOINC R14 ;  /* 0x000000000e007343 */ /* 0x028fea0003c00000 */
.L_x_100:
[----:B------:R-:W1:Y:S01]  /*5c70*/  LDCU.64 UR8, c[0x4][0x80] ;  /* 0x01001000ff0877ac */ /* 0x000e620008000a00 */
[----:B------:R-:W2:Y:S01]  /*5c80*/  LDC.64 R2, c[0x4][R2] ;  /* 0x0100000002027b82 */ /* 0x000ea20000000a00 */
[----:B------:R-:W-:Y:S02]  /*5c90*/  HFMA2 R12, -RZ, RZ, 0, 5.9604644775390625e-08 ;  /* 0x00000001ff0c7431 */ /* 0x000fe400000001ff */
[----:B------:R-:W-:Y:S02]  /*5ca0*/  IMAD.MOV.U32 R8, RZ, RZ, 0x70 ;  /* 0x00000070ff087424 */ /* 0x000fe400078e00ff */
[----:B------:R-:W-:Y:S01]  /*5cb0*/  IMAD.MOV.U32 R13, RZ, RZ, RZ ;  /* 0x000000ffff0d7224 */ /* 0x000fe200078e00ff */
[----:B------:R-:W3:Y:S01]  /*5cc0*/  LDCU.64 UR6, c[0x4][0x88] ;  /* 0x01001100ff0677ac */ /* 0x000ee20008000a00 */
[----:B------:R-:W4:Y:S01]  /*5cd0*/  LDCU.64 UR4, c[0x4][0x8] ;  /* 0x01000100ff0477ac */ /* 0x000f220008000a00 */
[----:B-1----:R-:W-:Y:S02]  /*5ce0*/  MOV R4, UR8 ;  /* 0x0000000800047c02 */ /* 0x002fe40008000f00 */
[----:B------:R-:W-:Y:S02]  /*5cf0*/  MOV R5, UR9 ;  /* 0x0000000900057c02 */ /* 0x000fe40008000f00 */
[----:B---3--:R-:W-:Y:S01]  /*5d00*/  MOV R7, UR7 ;  /* 0x0000000700077c02 */ /* 0x008fe20008000f00 */
[----:B------:R-:W-:Y:S01]  /*5d10*/  IMAD.U32 R6, RZ, RZ, UR6 ;  /* 0x00000006ff067e24 */ /* 0x000fe2000f8e00ff */
[----:B----4-:R-:W-:Y:S01]  /*5d20*/  MOV R11, UR5 ;  /* 0x00000005000b7c02 */ /* 0x010fe20008000f00 */
[----:B------:R-:W-:Y:S02]  /*5d30*/  IMAD.U32 R10, RZ, RZ, UR4 ;  /* 0x00000004ff0a7e24 */ /* 0x000fe4000f8e00ff */
[----:B------:R-:W-:Y:S07]  /*5d40*/  LEPC R20, `(.L_x_99) ;  /* 0x000000001014794e */ /* 0x000fee0000000000 */
[----:B--2---:R-:W-:Y:S05]  /*5d50*/  CALL.ABS.NOINC R2 ;  /* 0x0000000002007343 */ /* 0x004fea0003c00000 */
.L_x_99:
[----:B------:R-:W-:Y:S01]  /*5d60*/  ISETP.NE.U32.AND P4, PT, R54, RZ, PT ;  /* 0x000000ff3600720c */ /* 0x000fe20003f85070 */
[----:B------:R-:W-:Y:S01]  /*5d70*/  UISETP.NE.AND UP2, UPT, UR53, URZ, UPT ;  /* 0x000000ff3500728c */ /* 0x000fe2000bf45270 */
[----:B------:R-:W-:Y:S01]  /*5d80*/  ISETP.NE.U32.AND P2, PT, RZ, UR38, PT ;  /* 0x00000026ff007c0c */ /* 0x000fe2000bf45070 */
[----:B------:R-:W-:Y:S01]  /*5d90*/  UISETP.NE.U32.AND UP1, UPT, UR44, URZ, UPT ;  /* 0x000000ff2c00728c */ /* 0x000fe2000bf25070 */
[----:B------:R-:W-:Y:S01]  /*5da0*/  ISETP.NE.AND.EX P4, PT, R55, RZ, PT, P4 ;  /* 0x000000ff3700720c */ /* 0x000fe20003f85340 */
[----:B------:R-:W-:Y:S01]  /*5db0*/  UPLOP3.LUT UP0, UPT, UPT, UPT, UPT, 0x40, 0x4 ;  /* 0x000000000004789c */ /* 0x000fe20003f0e870 */
[----:B------:R-:W-:Y:S01]  /*5dc0*/  ISETP.NE.AND.EX P2, PT, RZ, UR39, PT, P2 ;  /* 0x00000027ff007c0c */ /* 0x000fe2000bf45320 */
[----:B------:R-:W-:Y:S01]  /*5dd0*/  UISETP.NE.AND.EX UP1, UPT, UR45, URZ, UPT, UP1 ;  /* 0x000000ff2d00728c */ /* 0x000fe2000bf25310 */
[----:B------:R-:W-:Y:S04]  /*5de0*/  PLOP3.LUT P1, PT, PT, PT, UP2, 0x80, 0x8 ;  /* 0x000000000008781c */ /* 0x000fe80003f2f028 */
[----:B------:R-:W-:Y:S06]  /*5df0*/  @UP2 UPLOP3.LUT UP0, UPT, UPT, UPT, UP1, 0x80, 0x8 ;  /* 0x000000000008289c */ /* 0x000fec0003f0f010 */
[----:B------:R-:W-:Y:S01]  /*5e00*/  PLOP3.LUT P0, PT, PT, PT, UP0, 0x80, 0x8 ;  /* 0x000000000008781c */ /* 0x000fe20003f0f008 */
[----:B------:R-:W-:Y:S01]  /*5e10*/  @!UPT UIADD3 URZ, UPT, UPT, URZ, URZ, URZ ;  /* 0x000000fffffff290 */ /* 0x000fe2000fffe0ff */
[----:B------:R-:W-:Y:S11]  /*5e20*/  BRA.U !UP1, `(.L_x_101) ;  /* 0x0000000109387547 */ /* 0x000ff6000b800000 */
[----:B------:R-:W-:Y:S01]  /*5e30*/  UISETP.NE.U32.AND UP0, UPT, UR38, URZ, UPT ;  /* 0x000000ff2600728c */ /* 0x000fe2000bf05070 */
[----:B------:R-:W-:Y:S02]  /*5e40*/  HFMA2 R0, -RZ, RZ, 0, 5.9604644775390625e-08 ;  /* 0x00000001ff007431 */ /* 0x000fe400000001ff */
[----:B------:R-:W-:Y:S01]  /*5e50*/  IMAD.MOV.U32 R59, RZ, RZ, 0x1 ;  /* 0x00000001ff3b7424 */ /* 0x000fe200078e00ff */
[----:B------:R-:W-:Y:S06]  /*5e60*/  UISETP.NE.AND.EX UP0, UPT, UR39, URZ, UPT, UP0 ;  /* 0x000000ff2700728c */ /* 0x000fec000bf05300 */
[----:B------:R-:W-:Y:S05]  /*5e70*/  PLOP3.LUT P3, PT, PT, PT, UP0, 0x80, 0x8 ;  /* 0x000000000008781c */ /* 0x000fea0003f6f008 */
[----:B------:R-:W1:Y:S01]  /*5e80*/  @UP0 LDCU.64 UR6, c[0x0][0x888] ;  /* 0x00011100ff0607ac */ /* 0x000e620008000a00 */
[----:B------:R-:W-:Y:S07]  /*5e90*/  @UP0 UIMAD UR4, UR36, UR44, URZ ;  /* 0x0000002c240402a4 */ /* 0x000fee000f8e02ff */
[----:B------:R-:W-:Y:S01]  /*5ea0*/  @!P3 PRMT R59, R0, 0x7610, R59 ;  /* 0x00007610003bb816 */ /* 0x000fe2000000003b */
[----:B-1----:R-:W-:Y:S03]  /*5eb0*/  @UP0 UIMAD.WIDE UR6, UR4, 0x4, UR6 ;  /* 0x00000004040608a5 */ /* 0x002fe6000f8e0206 */
[----:B------:R-:W1:Y:S03]  /*5ec0*/  @!UP0 LDCU UR4, c[0x0][0x880] ;  /* 0x00011000ff0487ac */ /* 0x000e660008000800 */
[----:B------:R-:W-:Y:S01]  /*5ed0*/  IMAD.U32 R2, RZ, RZ, UR6 ;  /* 0x00000006ff027e24 */ /* 0x000fe2000f8e00ff */
[----:B------:R-:W-:Y:S05]  /*5ee0*/  MOV R3, UR7 ;  /* 0x0000000700037c02 */ /* 0x000fea0008000f00 */
[----:B-----5:R2:W5:Y:S02]  /*5ef0*/  @P3 LDG.E R35, desc[UR46][R2.64] ;  /* 0x0000002e02233981 */ /* 0x020564000c1e1900 */
[----:B-12---:R-:W-:Y:S02]  /*5f00*/  @!P3 IMAD.U32 R35, RZ, RZ, UR4 ;  /* 0x00000004ff23be24 */ /* 0x006fe4000f8e00ff */
.L_x_101:
[----:B------:R-:W-:Y:S05]  /*5f10*/  @!P4 BRA `(.L_x_102) ;  /* 0x000000000020c947 */ /* 0x000fea0003800000 */
[----:B------:R-:W-:Y:S04]  /*5f20*/  ISETP.NE.U32.AND P3, PT, R52, RZ, PT ;  /* 0x000000ff3400720c */ /* 0x000fe80003f65070 */
[----:B------:R-:W-:Y:S11]  /*5f30*/  ISETP.NE.AND.EX P3, PT, R53, RZ, PT, P3 ;  /* 0x000000ff3500720c */ /* 0x000ff60003f65330 */
[----:B------:R-:W-:Y:S02]  /*5f40*/  @!UPT UIADD3 URZ, UPT, UPT, URZ, URZ, URZ ;  /* 0x000000fffffff290 */ /* 0x000fe4000fffe0ff */
[----:B------:R-:W1:Y:S01]  /*5f50*/  @P3 LDC.64 R2, c[0x0][0x8a8] ;  /* 0x00022a00ff023b82 */ /* 0x000e620000000a00 */
[----:B------:R-:W-:Y:S04]  /*5f60*/  @P3 IMAD R0, R54, UR36, RZ ;  /* 0x0000002436003c24 */ /* 0x000fe8000f8e02ff */
[----:B-1----:R-:W-:Y:S05]  /*5f70*/  @P3 IMAD.WIDE R2, R0, 0x4, R2 ;  /* 0x0000000400023825 */ /* 0x002fea00078e0202 */
[----:B-----5:R1:W5:Y:S02]  /*5f80*/  @P3 LDG.E R32, desc[UR46][R2.64] ;  /* 0x0000002e02203981 */ /* 0x020364000c1e1900 */
[----:B-1----:R-:W2:Y:S02]  /*5f90*/  @!P3 LDC R32, c[0x0][0x8a0] ;  /* 0x00022800ff20bb82 */ /* 0x002ea40000000800 */
.L_x_102:
[----:B-----5:R-:W-:Y:S01]  /*5fa0*/  FSETP.NEU.AND P3, PT, R35, RZ, PT ;  /* 0x000000ff2300720b */ /* 0x020fe20003f6d000 */
[----:B------:R-:W-:Y:S01]  /*5fb0*/  ULOP3.LUT UR4, UR51, 0x1, URZ, 0x3c, !UPT ;  /* 0x0000000133047892 */ /* 0x000fe2000f8e3cff */
[----:B------:R-:W-:Y:S01]  /*5fc0*/  SEL R5, RZ, 0xffffffff, P2 ;  /* 0xffffffffff057807 */ /* 0x000fe20001000000 */
[----:B------:R-:W-:Y:S01]  /*5fd0*/  IMAD.U32 R38, RZ, RZ, UR56 ;  /* 0x00000038ff267e24 */ /* 0x000fe2000f8e00ff */
[----:B------:R-:W-:Y:S01]  /*5fe0*/  @P1 LOP3.LUT P2, RZ, R59, 0xff, RZ, 0xc0, !PT ;  /* 0x000000ff3bff1812 */ /* 0x000fe2000784c0ff */
[----:B------:R-:W-:Y:S01]  /*5ff0*/  IMAD.SHL.U32 R81, R68, 0x2, RZ ;  /* 0x0000000244517824 */ /* 0x000fe200078e00ff */
[----:B------:R-:W-:Y:S01]  /*6000*/  @P1 SEL R2, RZ, 0xffffffff, P3 ;  /* 0xffffffffff021807 */ /* 0x000fe20001800000 */
[----:B------:R-:W-:Y:S01]  /*6010*/  IMAD.U32 R83, RZ, RZ, UR4 ;  /* 0x00000004ff537e24 */ /* 0x000fe2000f8e00ff */
[----:B------:R-:W-:Y:S01]  /*6020*/  LEA R76, R30, UR48, 0x3 ;  /* 0x000000301e4c7c11 */ /* 0x000fe2000f8e18ff */
[----:B------:R-:W-:Y:S01]  /*6030*/  IMAD.SHL.U32 R38, R38, 0x1000, RZ ;  /* 0x0000100026267824 */ /* 0x000fe200078e00ff */
[----:B------:R-:W-:Y:S01]  /*6040*/  @P0 SEL R2, R5, R2, !P2 ;  /* 0x0000000205020207 */ /* 0x000fe20005000000 */
[----:B------:R-:W-:Y:S01]  /*6050*/  BSSY B1, `(.L_x_103) ;  /* 0x0000035000017945 */ /* 0x000fe20003800000 */
[----:B------:R-:W-:Y:S01]  /*6060*/  SHF.L.U32 R3, R73, 0x1f, RZ ;  /* 0x0000001f49037819 */ /* 0x000fe200000006ff */
[----:B------:R-:W-:Y:S01]  /*6070*/  IMAD.MOV.U32 R82, RZ, RZ, 0x1 ;  /* 0x00000001ff527424 */ /* 0x000fe200078e00ff */
[----:B------:R-:W-:Y:S01]  /*6080*/  @P1 LOP3.LUT R2, R2, 0x1, RZ, 0xc0, !PT ;  /* 0x0000000102021812 */ /* 0x000fe200078ec0ff */
[----:B------:R-:W-:Y:S01]  /*6090*/  IMAD R34, R30, 0x20, R33 ;  /* 0x000000201e227824 */ /* 0x000fe200078e0221 */
[----:B------:R-:W-:Y:S01]  /*60a0*/  PLOP3.LUT P2, PT, PT, PT, UP1, 0x80, 0x8 ;  /* 0x000000000008781c */ /* 0x000fe20003f4f018 */
[----:B------:R-:W-:Y:S01]  /*60b0*/  IMAD.U32 R80, RZ, RZ, UR56 ;  /* 0x00000038ff507e24 */ /* 0x000fe2000f8e00ff */
[----:B------:R-:W-:Y:S01]  /*60c0*/  ISETP.NE.U32.OR P5, PT, R2, 0x1, !P1 ;  /* 0x000000010200780c */ /* 0x000fe20004fa5470 */
[----:B------:R-:W-:Y:S01]  /*60d0*/  IMAD.U32 R2, RZ, RZ, UR56 ;  /* 0x00000038ff027e24 */ /* 0x000fe2000f8e00ff */
[----:B------:R-:W-:Y:S02]  /*60e0*/  CS2R R50, SRZ ;  /* 0x0000000000327805 */ /* 0x000fe4000001ff00 */
[----:B------:R-:W-:Y:S02]  /*60f0*/  CS2R R48, SRZ ;  /* 0x0000000000307805 */ /* 0x000fe4000001ff00 */
[----:B------:R-:W-:Y:S02]  /*6100*/  P2R R79, PR, RZ, 0x20 ;  /* 0x00000020ff4f7803 */ /* 0x000fe40000000000 */
[----:B------:R-:W-:Y:S02]  /*6110*/  CS2R R42, SRZ ;  /* 0x00000000002a7805 */ /* 0x000fe4000001ff00 */
[----:B------:R-:W-:Y:S02]  /*6120*/  LEA R0, R2, UR48, 0x3 ;  /* 0x0000003002007c11 */ /* 0x000fe4000f8e18ff */
[----:B------:R-:W-:Y:S02]  /*6130*/  CS2R R40, SRZ ;  /* 0x0000000000287805 */ /* 0x000fe4000001ff00 */
[----:B------:R-:W-:Y:S02]  /*6140*/  SEL R2, RZ, 0xffffffff, P3 ;  /* 0xffffffffff027807 */ /* 0x000fe40001800000 */
[----:B------:R-:W-:Y:S02]  /*6150*/  LOP3.LUT P3, R77, R59, 0xff, RZ, 0xc0, !PT ;  /* 0x000000ff3b4d7812 */ /* 0x000fe4000786c0ff */
[----:B------:R-:W-:Y:S02]  /*6160*/  IADD3 R39, PT, PT, R38, UR48, R81 ;  /* 0x0000003026277c10 */ /* 0x000fe4000fffe051 */
[----:B------:R-:W-:Y:S02]  /*6170*/  @P5 SHF.L.U32 R7, R83, 0x1f, RZ ;  /* 0x0000001f53075819 */ /* 0x000fe400000006ff */
[----:B------:R-:W-:Y:S02]  /*6180*/  @P2 SEL R2, R5, R2, !P3 ;  /* 0x0000000205022207 */ /* 0x000fe40005800000 */
[----:B------:R-:W1:Y:S02]  /*6190*/  @P5 SYNCS.PHASECHK.TRANS64.TRYWAIT P1, [R0+URZ+0x30], R7 ;  /* 0x00003007000055a7 */ /* 0x000e6400080211ff */
[----:B------:R-:W-:Y:S04]  /*61a0*/  LOP3.LUT R2, R2, 0x1, RZ, 0xc0, !PT ;  /* 0x0000000102027812 */ /* 0x000fe800078ec0ff */
[----:B------:R-:W-:Y:S04]  /*61b0*/  ISETP.NE.U32.AND P4, PT, R2, 0x1, PT ;  /* 0x000000010200780c */ /* 0x000fe80003f85070 */
[----:B------:R-:W-:Y:S01]  /*61c0*/  P2R R85, PR, RZ, 0x10 ;  /* 0x00000010ff557803 */ /* 0x000fe20000000000 */
[----:B------:R3:W4:Y:S01]  /*61d0*/  SYNCS.PHASECHK.TRANS64.TRYWAIT P0, [R76+URZ+0x90], R3 ;  /* 0x000090034c0075a7 */ /* 0x00072200080011ff */
[----:B-1----:R-:W-:Y:S01]  /*61e0*/  @P5 SEL R82, RZ, 0x1, !P1 ;  /* 0x00000001ff525807 */ /* 0x002fe20004800000 */
[----:B---3--:R-:W-:Y:S06]  /*61f0*/  @!P5 BRA `(.L_x_104) ;  /* 0x000000000068d947 */ /* 0x008fec0003800000 */
[----:B------:R-:W-:Y:S01]  /*6200*/  LOP3.LUT P5, RZ, R69, 0x40, RZ, 0xc0, !PT ;  /* 0x0000004045ff7812 */ /* 0x000fe200078ac0ff */
[C---:B------:R-:W-:Y:S01]  /*6210*/  VIADD R4, R39.reuse, 0x200 ;  /* 0x0000020027047836 */ /* 0x040fe20000000000 */
[----:B------:R-:W-:Y:S01]  /*6220*/  ISETP.NE.AND P2, PT, R82, RZ, PT ;  /* 0x000000ff5200720c */ /* 0x000fe20003f45270 */
[----:B------:R-:W-:Y:S01]  /*6230*/  BSSY B0, `(.L_x_105) ;  /* 0x000000d000007945 */ /* 0x000fe20003800000 */
[----:B------:R-:W-:Y:S01]  /*6240*/  PLOP3.LUT P1, PT, PT, PT, PT, 0x8, 0x80 ;  /* 0x000000000080781c */ /* 0x000fe20003f2e170 */
[----:B------:R-:W-:Y:S01]  /*6250*/  @P4 VIADD R2, R39, 0x210 ;  /* 0x0000021027024836 */ /* 0x000fe20000000000 */
[----:B------:R-:W-:Y:S02]  /*6260*/  @P4 PLOP3.LUT P1, PT, P5, PT, PT, 0x80, 0x8 ;  /* 0x000000000008481c */ /* 0x000fe40002f2f070 */
[----:B------:R-:W-:Y:S02]  /*6270*/  CS2R R50, SRZ ;  /* 0x0000000000327805 */ /* 0x000fe4000001ff00 */
[----:B------:R-:W-:Y:S02]  /*6280*/  CS2R R48, SRZ ;  /* 0x0000000000307805 */ /* 0x000fe4000001ff00 */
[----:B------:R-:W-:Y:S02]  /*6290*/  CS2R R42, SRZ ;  /* 0x00000000002a7805 */ /* 0x000fe4000001ff00 */
[----:B------:R-:W-:Y:S05]  /*62a0*/  CS2R R40, SRZ ;  /* 0x0000000000287805 */ /* 0x000fea000001ff00 */
[----:B------:R-:W-:Y:S01]  /*62b0*/  @P1 VIADD R2, R4, 0xfffffff0 ;  /* 0xfffffff004021836 */ /* 0x000fe20000000000 */
[----:B------:R-:W-:Y:S06]  /*62c0*/  @P2 BRA `(.L_x_106) ;  /* 0x00000000000c2947 */ /* 0x000fec0003800000 */
[----:B------:R-:W-:Y:S04]  /*62d0*/  SHF.L.U32 R5, R83, 0x1f, RZ ;  /* 0x0000001f53057819 */ /* 0x000fe800000006ff */
[----:B------:R-:W1:Y:S02]  /*62e0*/  SYNCS.PHASECHK.TRANS64.TRYWAIT P1, [R0+URZ+0x30], R5 ;  /* 0x00003005000075a7 */ /* 0x000e6400080211ff */
[----:B-1----:R-:W-:Y:S05]  /*62f0*/  @!P1 BRA `(.L_x_107) ;  /* 0x0000001c00d49947 */ /* 0x002fea0003800000 */
.L_x_106:
[----:B------:R-:W-:Y:S05]  /*6300*/  BSYNC B0 ;  /* 0x0000000000007941 */ /* 0x000fea0003800000 */
.L_x_105:
[----:B------:R-:W-:Y:S01]  /*6310*/  UIADD3 UR5, UPT, UPT, UR56, 0x1, URZ ;  /* 0x0000000138057890 */ /* 0x000fe2000fffe0ff */
[----:B------:R-:W-:Y:S03]  /*6320*/  ISETP.NE.AND P1, PT, R85, RZ, PT ;  /* 0x000000ff5500720c */ /* 0x000fe60003f25270 */
[----:B------:R-:W-:Y:S04]  /*6330*/  UISETP.NE.AND UP0, UPT, UR5, 0x3, UPT ;  /* 0x000000030500788c */ /* 0x000fe8000bf05270 */
[----:B------:R-:W-:Y:S02]  /*6340*/  USEL UR4, URZ, 0x1, UP0 ;  /* 0x00000001ff047887 */ /* 0x000fe40008000000 */
[----:B------:R-:W-:Y:S04]  /*6350*/  USEL UR5, UR5, URZ, UP0 ;  /* 0x000000ff05057287 */ /* 0x000fe80008000000 */
[----:B------:R3:W1:Y:S01]  /*6360*/  @P1 LDS.128 R48, [R2] ;  /* 0x0000000002301984 */ /* 0x0006620000000c00 */
[----:B------:R-:W-:Y:S01]  /*6370*/  LOP3.LUT R83, R83, UR4, RZ, 0x3c, !PT ;  /* 0x0000000453537c12 */ /* 0x000fe2000f8e3cff */
[----:B------:R-:W-:Y:S02]  /*6380*/  IMAD.U32 R80, RZ, RZ, UR5 ;  /* 0x00000005ff507e24 */ /* 0x000fe4000f8e00ff */
[----:B------:R3:W1:Y:S04]  /*6390*/  @P1 LDS.128 R40, [R39+0x200] ;  /* 0x0002000027281984 */ /* 0x0006680000000c00 */
.L_x_104:
[----:B------:R-:W-:Y:S05]  /*63a0*/  BSYNC B1 ;  /* 0x0000000000017941 */ /* 0x000fea0003800000 */
.L_x_103:
[----:B-1----:R-:W-:Y:S04]  /*63b0*/  SHF.R.U32.HI R5, RZ, 0x15, R34 ;  /* 0x00000015ff057819 */ /* 0x002fe80000011622 */
[----:B------:R-:W-:Y:S01]  /*63c0*/  LOP3.LUT P1, RZ, R5, 0x3, R70, 0x48, !PT ;  /* 0x0000000305ff7812 */ /* 0x000fe20007824846 */
[----:B------:R-:W-:Y:S01]  /*63d0*/  @!UPT UIADD3 URZ, UPT, UPT, URZ, URZ, URZ ;  /* 0x000000fffffff290 */ /* 0x000fe2000fffe0ff */
[----:B----4-:R-:W-:Y:S11]  /*63e0*/  @P0 BRA `(.L_x_108) ;  /* 0x0000000000080947 */ /* 0x010ff60003800000 */
[----:B------:R-:W1:Y:S02]  /*63f0*/  SYNCS.PHASECHK.TRANS64.TRYWAIT P0, [R76+URZ+0x90], R3 ;  /* 0x000090034c0075a7 */ /* 0x000e6400080011ff */
[----:B-1----:R-:W-:Y:S05]  /*6400*/  @!P0 BRA `(.L_x_109) ;  /* 0x0000001c00a48947 */ /* 0x002fea0003800000 */
.L_x_108:
[----:B------:R-:W-:Y:S05]  /*6410*/  @!P1 BRA `(.L_x_110) ;  /* 0x0000000000409947 */ /* 0x000fea0003800000 */
[----:B------:R-:W4:Y:S01]  /*6420*/  LDCU.64 UR8, c[0x4][0x70] ;  /* 0x01000e00ff0877ac */ /* 0x000f220008000a00 */
[----:B-1----:R-:W-:Y:S01]  /*6430*/  MOV R3, 0x0 ;  /* 0x0000000000037802 */ /* 0x002fe20000000f00 */
[----:B------:R-:W-:Y:S02]  /*6440*/  HFMA2 R12, -RZ, RZ, 0, 5.9604644775390625e-08 ;  /* 0x00000001ff0c7431 */ /* 0x000fe400000001ff */
[----:B------:R-:W-:Y:S02]  /*6450*/  IMAD.MOV.U32 R8, RZ, RZ, 0x192 ;  /* 0x00000192ff087424 */ /* 0x000fe400078e00ff */
[----:B------:R-:W-:Y:S01]  /*6460*/  IMAD.MOV.U32 R13, RZ, RZ, RZ ;  /* 0x000000ffff0d7224 */ /* 0x000fe200078e00ff */
[----:B------:R-:W1:Y:S01]  /*6470*/  LDCU.64 UR6, c[0x4][0x78] ;  /* 0x01000f00ff0677ac */ /* 0x000e620008000a00 */
[----:B---3--:R-:W3:Y:S01]  /*6480*/  LDC.64 R2, c[0x4][R3] ;  /* 0x0100000003027b82 */ /* 0x008ee20000000a00 */
[----:B------:R-:W5:Y:S01]  /*6490*/  LDCU.64 UR4, c[0x4][0x10] ;  /* 0x01000200ff0477ac */ /* 0x000f620008000a00 */
[----:B----4-:R-:W-:Y:S01]  /*64a0*/  MOV R5, UR9 ;  /* 0x0000000900057c02 */ /* 0x010fe20008000f00 */
[----:B------:R-:W-:Y:S01]  /*64b0*/  IMAD.U32 R4, RZ, RZ, UR8 ;  /* 0x00000008ff047e24 */ /* 0x000fe2000f8e00ff */
[----:B-1----:R-:W-:Y:S01]  /*64c0*/  MOV R7, UR7 ;  /* 0x0000000700077c02 */ /* 0x002fe20008000f00 */
[----:B------:R-:W-:Y:S01]  /*64d0*/  IMAD.U32 R6, RZ, RZ, UR6 ;  /* 0x00000006ff067e24 */ /* 0x000fe2000f8e00ff */
[----:B-----5:R-:W-:Y:S01]  /*64e0*/  MOV R11, UR5 ;  /* 0x00000005000b7c02 */ /* 0x020fe20008000f00 */
[----:B------:R-:W-:Y:S02]  /*64f0*/  IMAD.U32 R10, RZ, RZ, UR4 ;  /* 0x00000004ff0a7e24 */ /* 0x000fe4000f8e00ff */
[----:B------:R-:W-:Y:S07]  /*6500*/  LEPC R20, `(.L_x_110) ;  /* 0x000000001014794e */ /* 0x000fee0000000000 */
[----:B--23--:R-:W-:Y:S05]  /*6510*/  CALL.ABS.NOINC R2 ;  /* 0x0000000002007343 */ /* 0x00cfea0003c00000 */
.L_x_110:
[----:B------:R-:W-:Y:S01]  /*6520*/  SHF.L.U32 R20, R40, 0x10, RZ ;  /* 0x0000001028147819 */ /* 0x000fe200000006ff */
[----:B------:R-:W-:Y:S05]  /*6530*/  WARPSYNC.ALL ;  /* 0x0000000000007948 */ /* 0x000fea0003800000 */
[----:B------:R-:W-:Y:S01]  /*6540*/  R2UR UR4, R34 ;  /* 0x00000000220472ca */ /* 0x000fe200000e0000 */
[----:B------:R-:W-:Y:S01]  /*6550*/  BSSY.RECONVERGENT B0, `(.L_x_111) ;  /* 0x0000055000007945 */ /* 0x000fe20003800200 */
[----:B------:R-:W-:Y:S02]  /*6560*/  LOP3.LUT R21, R40, 0xffff0000, RZ, 0xc0, !PT ;  /* 0xffff000028157812 */ /* 0x000fe400078ec0ff */
[----:B------:R-:W-:Y:S02]  /*6570*/  LOP3.LUT R36, R41, 0xffff0000, RZ, 0xc0, !PT ;  /* 0xffff000029247812 */ /* 0x000fe400078ec0ff */
[----:B------:R-:W-:Y:S02]  /*6580*/  SHF.L.U32 R37, R43, 0x10, RZ ;  /* 0x000000102b257819 */ /* 0x000fe400000006ff */
[----:B------:R-:W-:Y:S02]  /*6590*/  MOV R84, 0x10 ;  /* 0x0000001000547802 */ /* 0x000fe40000000f00 */
[----:B------:R-:W-:Y:S02]  /*65a0*/  LOP3.LUT P6, RZ, R69, 0x40, RZ, 0xc0, !PT ;  /* 0x0000004045ff7812 */ /* 0x000fe400078cc0ff */
[----:B------:R-:W-:Y:S01]  /*65b0*/  ISETP.NE.AND P0, PT, R74, RZ, PT ;  /* 0x000000ff4a00720c */ /* 0x000fe20003f05270 */
[----:B------:R-:W2:Y:S01]  /*65c0*/  LDTM.x16 R4, tmem[UR4] ;  /* 0x00000004000479ee */ /* 0x000ea20008240000 */
[----:B------:R-:W-:Y:S04]  /*65d0*/  SEL R84, R84, 0xfffffff0, !P6 ;  /* 0xfffffff054547807 */ /* 0x000fe80007000000 */
[----:B------:R-:W-:Y:S01]  /*65e0*/  IADD3 R86, PT, PT, R39, R84, RZ ;  /* 0x0000005427567210 */ /* 0x000fe20007ffe0ff */
[C---:B--2---:R-:W-:Y:S01]  /*65f0*/  FMUL R0, R32.reuse, R4 ;  /* 0x0000000420007220 */ /* 0x044fe20000400000 */
[C---:B---3--:R-:W-:Y:S01]  /*6600*/  FMUL R2, R32.reuse, R5 ;  /* 0x0000000520027220 */ /* 0x048fe20000400000 */
[C---:B-1----:R-:W-:Y:S01]  /*6610*/  FMUL R3, R32.reuse, R6 ;  /* 0x0000000620037220 */ /* 0x042fe20000400000 */
[----:B------:R-:W-:Y:S01]  /*6620*/  FMUL R7, R32, R7 ;  /* 0x0000000720077220 */ /* 0x000fe20000400000 */
[----:B------:R-:W-:Y:S01]  /*6630*/  FFMA R0, R35, R20, R0 ;  /* 0x0000001423007223 */ /* 0x000fe20000000000 */
[----:B------:R-:W-:Y:S01]  /*6640*/  SHF.L.U32 R20, R41, 0x10, RZ ;  /* 0x0000001029147819 */ /* 0x000fe200000006ff */
[C---:B------:R-:W-:Y:S01]  /*6650*/  FFMA R2, R35.reuse, R21, R2 ;  /* 0x0000001523027223 */ /* 0x040fe20000000002 */
[----:B------:R-:W-:Y:S01]  /*6660*/  SHF.L.U32 R21, R42, 0x10, RZ ;  /* 0x000000102a157819 */ /* 0x000fe200000006ff */
[C---:B------:R-:W-:Y:S01]  /*6670*/  FMUL R4, R32.reuse, R8 ;  /* 0x0000000820047220 */ /* 0x040fe20000400000 */
[----:B------:R-:W-:Y:S01]  /*6680*/  FMUL R5, R32, R9 ;  /* 0x0000000920057220 */ /* 0x000fe20000400000 */
[C---:B------:R-:W-:Y:S01]  /*6690*/  FFMA R3, R35.reuse, R20, R3 ;  /* 0x0000001423037223 */ /* 0x040fe20000000003 */
[----:B------:R-:W-:Y:S01]  /*66a0*/  LOP3.LUT R20, R42, 0xffff0000, RZ, 0xc0, !PT ;  /* 0xffff00002a147812 */ /* 0x000fe200078ec0ff */
[----:B------:R-:W-:Y:S01]  /*66b0*/  FFMA R7, R35, R36, R7 ;  /* 0x0000002423077223 */ /* 0x000fe20000000007 */
[----:B------:R-:W-:Y:S01]  /*66c0*/  LOP3.LUT R36, R43, 0xffff0000, RZ, 0xc0, !PT ;  /* 0xffff00002b247812 */ /* 0x000fe200078ec0ff */
[----:B------:R-:W-:Y:S01]  /*66d0*/  FMUL R6, R32, R10 ;  /* 0x0000000a20067220 */ /* 0x000fe20000400000 */
[----:B------:R-:W-:Y:S01]  /*66e0*/  F2FP.BF16.F32.PACK_AB R44, R2, R0 ;  /* 0x00000000022c723e */ /* 0x000fe200000010ff */
[----:B------:R-:W-:Y:S01]  /*66f0*/  FMUL R11, R32, R11 ;  /* 0x0000000b200b7220 */ /* 0x000fe20000400000 */
[----:B------:R-:W-:Y:S01]  /*6700*/  F2FP.BF16.F32.PACK_AB R45, R7, R3 ;  /* 0x00000003072d723e */ /* 0x000fe200000010ff */
[C---:B------:R-:W-:Y:S01]  /*6710*/  FFMA R4, R35.reuse, R21, R4 ;  /* 0x0000001523047223 */ /* 0x040fe20000000004 */
[C---:B------:R-:W-:Y:S01]  /*6720*/  FFMA R5, R35.reuse, R20, R5 ;  /* 0x0000001423057223 */ /* 0x040fe20000000005 */
[C---:B------:R-:W-:Y:S01]  /*6730*/  FFMA R6, R35.reuse, R37, R6 ;  /* 0x0000002523067223 */ /* 0x040fe20000000006 */
[----:B------:R-:W-:Y:S01]  /*6740*/  SHF.L.U32 R20, R48, 0x10, RZ ;  /* 0x0000001030147819 */ /* 0x000fe200000006ff */
[----:B------:R-:W-:Y:S01]  /*6750*/  FFMA R11, R35, R36, R11 ;  /* 0x00000024230b7223 */ /* 0x000fe2000000000b */
[----:B------:R-:W-:Y:S01]  /*6760*/  FMUL R8, R32, R12 ;  /* 0x0000000c20087220 */ /* 0x000fe20000400000 */
[----:B------:R-:W-:Y:S01]  /*6770*/  LOP3.LUT R36, R48, 0xffff0000, RZ, 0xc0, !PT ;  /* 0xffff000030247812 */ /* 0x000fe200078ec0ff */
[C---:B------:R-:W-:Y:S01]  /*6780*/  FMUL R9, R32.reuse, R13 ;  /* 0x0000000d20097220 */ /* 0x040fe20000400000 */
[----:B------:R-:W-:Y:S01]  /*6790*/  SHF.L.U32 R21, R49, 0x10, RZ ;  /* 0x0000001031157819 */ /* 0x000fe200000006ff */
[C---:B------:R-:W-:Y:S01]  /*67a0*/  FMUL R10, R32.reuse, R14 ;  /* 0x0000000e200a7220 */ /* 0x040fe20000400000 */
[----:B------:R-:W-:Y:S01]  /*67b0*/  FFMA R8, R35, R20, R8 ;  /* 0x0000001423087223 */ /* 0x000fe20000000008 */
[----:B------:R-:W-:Y:S01]  /*67c0*/  LOP3.LUT R20, R49, 0xffff0000, RZ, 0xc0, !PT ;  /* 0xffff000031147812 */ /* 0x000fe200078ec0ff */
[C---:B------:R-:W-:Y:S01]  /*67d0*/  FFMA R9, R35.reuse, R36, R9 ;  /* 0x0000002423097223 */ /* 0x040fe20000000009 */
[----:B------:R-:W-:Y:S01]  /*67e0*/  FMUL R15, R32, R15 ;  /* 0x0000000f200f7220 */ /* 0x000fe20000400000 */
[C---:B------:R-:W-:Y:S01]  /*67f0*/  FFMA R10, R35.reuse, R21, R10 ;  /* 0x00000015230a7223 */ /* 0x040fe2000000000a */
[----:B------:R-:W-:Y:S01]  /*6800*/  SHF.L.U32 R21, R50, 0x10, RZ ;  /* 0x0000001032157819 */ /* 0x000fe200000006ff */
[----:B------:R-:W-:Y:S01]  /*6810*/  FMUL R12, R32, R16 ;  /* 0x00000010200c7220 */ /* 0x000fe20000400000 */
[----:B------:R-:W-:Y:S01]  /*6820*/  LOP3.LUT R36, R50, 0xffff0000, RZ, 0xc0, !PT ;  /* 0xffff000032247812 */ /* 0x000fe200078ec0ff */
[----:B------:R-:W-:Y:S01]  /*6830*/  FFMA R15, R35, R20, R15 ;  /* 0x00000014230f7223 */ /* 0x000fe2000000000f */
[C---:B------:R-:W-:Y:S01]  /*6840*/  FMUL R13, R32.reuse, R17 ;  /* 0x00000011200d7220 */ /* 0x040fe20000400000 */
[C---:B------:R-:W-:Y:S01]  /*6850*/  SHF.L.U32 R37, R51.reuse, 0x10, RZ ;  /* 0x0000001033257819 */ /* 0x040fe200000006ff */
[C---:B------:R-:W-:Y:S01]  /*6860*/  FMUL R14, R32.reuse, R18 ;  /* 0x00000012200e7220 */ /* 0x040fe20000400000 */
[----:B------:R-:W-:Y:S01]  /*6870*/  LOP3.LUT R20, R51, 0xffff0000, RZ, 0xc0, !PT ;  /* 0xffff000033147812 */ /* 0x000fe200078ec0ff */
[----:B------:R-:W-:Y:S01]  /*6880*/  FMUL R19, R32, R19 ;  /* 0x0000001320137220 */ /* 0x000fe20000400000 */
[----:B------:R-:W-:Y:S01]  /*6890*/  F2FP.BF16.F32.PACK_AB R46, R5, R4 ;  /* 0x00000004052e723e */ /* 0x000fe200000010ff */
[----:B------:R-:W-:Y:S01]  /*68a0*/  FFMA R12, R35, R21, R12 ;  /* 0x00000015230c7223 */ /* 0x000fe2000000000c */
[----:B------:R-:W-:Y:S01]  /*68b0*/  F2FP.BF16.F32.PACK_AB R47, R11, R6 ;  /* 0x000000060b2f723e */ /* 0x000fe200000010ff */
[C---:B------:R-:W-:Y:S01]  /*68c0*/  FFMA R13, R35.reuse, R36, R13 ;  /* 0x00000024230d7223 */ /* 0x040fe2000000000d */
[C---:B------:R-:W-:Y:S01]  /*68d0*/  FFMA R14, R35.reuse, R37, R14 ;  /* 0x00000025230e7223 */ /* 0x040fe2000000000e */
[----:B------:R-:W-:Y:S01]  /*68e0*/  FFMA R19, R35, R20, R19 ;  /* 0x0000001423137223 */ /* 0x000fe20000000013 */
[----:B------:R-:W-:Y:S01]  /*68f0*/  F2FP.BF16.F32.PACK_AB R64, R9, R8 ;  /* 0x000000080940723e */ /* 0x000fe200000010ff */
[----:B------:R1:W-:Y:S01]  /*6900*/  STS.128 [R39+0x200], R44 ;  /* 0x0002002c27007388 */ /* 0x0003e20000000c00 */
[----:B------:R-:W-:Y:S02]  /*6910*/  F2FP.BF16.F32.PACK_AB R65, R15, R10 ;  /* 0x0000000a0f41723e */ /* 0x000fe400000010ff */
[----:B------:R-:W-:Y:S02]  /*6920*/  F2FP.BF16.F32.PACK_AB R66, R13, R12 ;  /* 0x0000000c0d42723e */ /* 0x000fe400000010ff */
[----:B------:R-:W-:Y:S05]  /*6930*/  F2FP.BF16.F32.PACK_AB R67, R19, R14 ;  /* 0x0000000e1343723e */ /* 0x000fea00000010ff */
[----:B------:R1:W-:Y:S01]  /*6940*/  STS.128 [R86+0x200], R64 ;  /* 0x0002004056007388 */ /* 0x0003e20000000c00 */
[----:B------:R-:W-:Y:S01]  /*6950*/  @!PT LDS RZ, [RZ] ;  /* 0x00000000fffff984 */ /* 0x000fe20000000800 */
[----:B------:R-:W-:Y:S01]  /*6960*/  @!PT LDS RZ, [RZ] ;  /* 0x00000000fffff984 */ /* 0x000fe20000000800 */
[----:B------:R-:W-:Y:S01]  /*6970*/  @!PT LDS RZ, [RZ] ;  /* 0x00000000fffff984 */ /* 0x000fe20000000800 */
[----:B------:R-:W-:Y:S01]  /*6980*/  @!PT LDS RZ, [RZ] ;  /* 0x00000000fffff984 */ /* 0x000fe20000000800 */
[----:B------:R2:W-:Y:S07]  /*6990*/  MEMBAR.ALL.CTA ;  /* 0x0000000000007992 */ /* 0x0005ee0000008000 */
[----:B--2---:R-:W2:Y:S02]  /*69a0*/  FENCE.VIEW.ASYNC.S ;  /* 0x00000000000073c6 */ /* 0x004ea40000000000 */
[----:B--2---:R-:W-:Y:S06]  /*69b0*/  BAR.SYNC.DEFER_BLOCKING 0x1, 0x80 ;  /* 0x0042000000007b1d */ /* 0x004fec0000010000 */
[----:B------:R-:W-:Y:S05]  /*69c0*/  @P0 BRA `(.L_x_112) ;  /* 0x0000000000340947 */ /* 0x000fea0003800000 */
[----:B------:R-:W-:Y:S01]  /*69d0*/  R2UR UR10, R38 ;  /* 0x00000000260a72ca */ /* 0x000fe200000e0000 */
[----:B------:R-:W-:Y:S01]  /*69e0*/  UIADD3 UR8, UP0, UPT, UR54, 0x680, URZ ;  /* 0x0000068036087890 */ /* 0x000fe2000ff1e0ff */
[----:B------:R-:W-:Y:S01]  /*69f0*/  UMOV UR43, UR36 ;  /* 0x00000024002b7c82 */ /* 0x000fe20008000000 */
[----:B------:R-:W-:Y:S02]  /*6a00*/  UIADD3 UR5, UPT, UPT, UR41, 0x20, URZ ;  /* 0x0000002029057890 */ /* 0x000fe4000fffe0ff */
[----:B------:R-:W-:Y:S01]  /*6a10*/  UIADD3.X UR9, UPT, UPT, URZ, UR55, URZ, UP0, !UPT ;  /* 0x00000037ff097290 */ /* 0x000fe200087fe4ff */
[----:B------:R-:W-:Y:S01]  /*6a20*/  UMOV UR6, UR42 ;  /* 0x0000002a00067c82 */ /* 0x000fe20008000000 */
[----:B------:R-:W-:Y:S06]  /*6a30*/  UMOV UR7, UR36 ;  /* 0x0000002400077c82 */ /* 0x000fec0008000000 */
[----:B------:R-:W-:Y:S04]  /*6a40*/  UIADD3 UR10, UPT, UPT, UR48, UR10, URZ ;  /* 0x0000000a300a7290 */ /* 0x000fe8000fffe0ff */
[----:B------:R-:W-:Y:S02]  /*6a50*/  UIADD3 UR40, UPT, UPT, UR10, 0x200, URZ ;  /* 0x000002000a287890 */ /* 0x000fe4000fffe0ff */
[----:B------:R-:W-:Y:S07]  /*6a60*/  UIADD3 UR4, UPT, UPT, UR10, 0xa00, URZ ;  /* 0x00000a000a047890 */ /* 0x000fee000fffe0ff */
[----:B------:R2:W-:Y:S02]  /*6a70*/  UTMASTG.3D [UR40], [UR8] ;  /* 0x00000028080073b5 */ /* 0x0005e40008010000 */
[----:B------:R2:W-:Y:S02]  /*6a80*/  UTMASTG.3D [UR4], [UR8] ;  /* 0x00000004080073b5 */ /* 0x0005e40008010000 */
[----:B--2---:R0:W-:Y:S02]  /*6a90*/  UTMACMDFLUSH ;  /* 0x00000000000079b7 */ /* 0x0041e40000000000 */
.L_x_112:
[----:B------:R-:W-:Y:S05]  /*6aa0*/  BSYNC.RECONVERGENT B0 ;  /* 0x0000000000007941 */ /* 0x000fea0003800200 */
.L_x_111:
[----:B------:R-:W-:Y:S01]  /*6ab0*/  UIADD3 UR40, UPT, UPT, UR56, 0x1, URZ ;  /* 0x0000000138287890 */ /* 0x000fe2000fffe0ff */
[----:B------:R-:W-:Y:S03]  /*6ac0*/  BSSY.RECONVERGENT B0, `(.L_x_113) ;  /* 0x0000005000007945 */ /* 0x000fe60003800200 */
[----:B------:R-:W-:Y:S04]  /*6ad0*/  UISETP.NE.AND UP0, UPT, UR40, 0x3, UPT ;  /* 0x000000032800788c */ /* 0x000fe8000bf05270 */
[----:B------:R-:W-:Y:S01]  /*6ae0*/  USEL UR43, UR40, URZ, UP0 ;  /* 0x000000ff282b7287 */ /* 0x000fe20008000000 */
[----:B------:R-:W-:Y:S11]  /*6af0*/  @P0 BRA `(.L_x_114) ;  /* 0x0000000000040947 */ /* 0x000ff60003800000 */
[----:B------:R-:W-:Y:S04]  /*6b00*/  DEPBAR.LE SB0, 0x1 ;  /* 0x000080400000791a */ /* 0x000fe80000000000 */
.L_x_114:
[----:B------:R-:W-:Y:S05]  /*6b10*/  BSYNC.RECONVERGENT B0 ;  /* 0x0000000000007941 */ /* 0x000fea0003800200 */
.L_x_113:
[----:B------:R-:W-:Y:S01]  /*6b20*/  BAR.SYNC.DEFER_BLOCKING 0x1, 0x80 ;  /* 0x0042000000007b1d */ /* 0x000fe20000010000 */
[----:B------:R-:W-:Y:S01]  /*6b30*/  ISETP.NE.AND P1, PT, R79, RZ, PT ;  /* 0x000000ff4f00720c */ /* 0x000fe20003f25270 */
[----:B------:R-:W-:Y:S01]  /*6b40*/  UISETP.NE.AND UP0, UPT, UR50, URZ, UPT ;  /* 0x000000ff3200728c */ /* 0x000fe2000bf05270 */
[----:B------:R-:W-:Y:S11]  /*6b50*/  LEA R2, R80, UR48, 0x3 ;  /* 0x0000003050027c11 */ /* 0x000ff6000f8e18ff */
[----:B------:R-:W-:Y:S01]  /*6b60*/  @P1 SHF.L.U32 R3, R83, 0x1f, RZ ;  /* 0x0000001f53031819 */ /* 0x000fe200000006ff */
[----:B------:R-:W-:Y:S06]  /*6b70*/  BRA.U !UP0, `(.L_x_115) ;  /* 0x0000000108247547 */ /* 0x000fec000b800000 */
[----:B------:R-:W-:Y:S01]  /*6b80*/  IMAD.U32 R5, RZ, RZ, UR49 ;  /* 0x00000031ff057e24 */ /* 0x000fe2000f8e00ff */
[----:B------:R-:W-:Y:S01]  /*6b90*/  MOV R0, UR37 ;  /* 0x0000002500007c02 */ /* 0x000fe20008000f00 */
[----:B------:R-:W-:Y:S03]  /*6ba0*/  UIADD3 UR49, UPT, UPT, UR49, 0x1, URZ ;  /* 0x0000000131317890 */ /* 0x000fe6000fffe0ff */
[----:B------:R-:W-:Y:S01]  /*6bb0*/  @P1 LEA R5, R5, UR48, 0x3 ;  /* 0x0000003005051c11 */ /* 0x000fe2000f8e18ff */
[----:B------:R-:W-:Y:S04]  /*6bc0*/  UISETP.NE.AND UP0, UPT, UR49, 0x3, UPT ;  /* 0x000000033100788c */ /* 0x000fe8000bf05270 */
[----:B------:R-:W-:Y:S01]  /*6bd0*/  @P1 VIADD R5, R5, 0x48 ;  /* 0x0000004805051836 */ /* 0x000fe20000000000 */
[----:B------:R-:W-:Y:S04]  /*6be0*/  USEL UR49, UR49, URZ, UP0 ;  /* 0x000000ff31317287 */ /* 0x000fe80008000000 */
[----:B------:R-:W-:Y:S04]  /*6bf0*/  @P1 PRMT R0, R0, 0x654, R5 ;  /* 0x0000065400001816 */ /* 0x000fe80000000005 */
[----:B------:R2:W-:Y:S04]  /*6c00*/  @P1 SYNCS.ARRIVE.TRANS64.RED.A1T0 RZ, [R0+URZ], RZ ;  /* 0x000000ff00ff19a7 */ /* 0x0005e800081004ff */
.L_x_115:
[----:B------:R-:W3:Y:S01]  /*6c10*/  @P1 SYNCS.PHASECHK.TRANS64.TRYWAIT P0, [R2+URZ+0x30], R3 ;  /* 0x00003003020015a7 */ /* 0x000ee200080011ff */
[----:B------:R-:W-:Y:S01]  /*6c20*/  BSSY B1, `(.L_x_116) ;  /* 0x0000012000017945 */ /* 0x000fe20003800000 */
[----:B---3--:R-:W-:Y:S03]  /*6c30*/  @P1 SEL R82, RZ, 0x1, !P0 ;  /* 0x00000001ff521807 */ /* 0x008fe60004000000 */
[----:B------:R-:W-:Y:S05]  /*6c40*/  @!P1 BRA `(.L_x_117) ;  /* 0x00000000003c9947 */ /* 0x000fea0003800000 */
[----:B------:R-:W-:Y:S01]  /*6c50*/  ISETP.NE.AND P1, PT, R85, RZ, PT ;  /* 0x000000ff5500720c */ /* 0x000fe20003f25270 */
[----:B------:R-:W-:Y:S01]  /*6c60*/  BSSY B0, `(.L_x_118) ;  /* 0x0000009000007945 */ /* 0x000fe20003800000 */
[----:B------:R-:W-:Y:S11]  /*6c70*/  ISETP.NE.AND P0, PT, R82, RZ, PT ;  /* 0x000000ff5200720c */ /* 0x000ff60003f05270 */
[----:B------:R-:W-:Y:S05]  /*6c80*/  @P1 IMAD R80, R80, 0x1000, R81 ;  /* 0x0000100050501824 */ /* 0x000fea00078e0251 */
[----:B------:R-:W-:Y:S05]  /*6c90*/  @P1 IADD3 R3, PT, PT, R80, UR48, RZ ;  /* 0x0000003050031c10 */ /* 0x000fea000fffe0ff */
[----:B--2---:R-:W-:Y:S01]  /*6ca0*/  @P1 IMAD.IADD R0, R84, 0x1, R3 ;  /* 0x0000000154001824 */ /* 0x004fe200078e0203 */
[----:B------:R-:W-:Y:S06]  /*6cb0*/  @P0 BRA `(.L_x_119) ;  /* 0x00000000000c0947 */ /* 0x000fec0003800000 */
[----:B------:R-:W-:Y:S04]  /*6cc0*/  SHF.L.U32 R83, R83, 0x1f, RZ ;  /* 0x0000001f53537819 */ /* 0x000fe800000006ff */
[----:B------:R-:W2:Y:S02]  /*6cd0*/  SYNCS.PHASECHK.TRANS64.TRYWAIT P0, [R2+URZ+0x30], R83 ;  /* 0x00003053020075a7 */ /* 0x000ea400080011ff */
[----:B--2---:R-:W-:Y:S05]  /*6ce0*/  @!P0 BRA `(.L_x_120) ;  /* 0x0000001400808947 */ /* 0x004fea0003800000 */
.L_x_119:
[----:B------:R-:W-:Y:S05]  /*6cf0*/  BSYNC B0 ;  /* 0x0000000000007941 */ /* 0x000fea0003800000 */
.L_x_118:
[----:B------:R-:W-:Y:S11]  /*6d00*/  ISETP.NE.AND P0, PT, R85, RZ, PT ;  /* 0x000000ff5500720c */ /* 0x000ff60003f05270 */
[----:B------:R-:W-:Y:S02]  /*6d10*/  @!UPT UIADD3 URZ, UPT, UPT, URZ, URZ, URZ ;  /* 0x000000fffffff290 */ /* 0x000fe4000fffe0ff */
[----:B------:R3:W4:Y:S04]  /*6d20*/  @P0 LDS.128 R40, [R80+UR48+0x200] ;  /* 0x0002003050280984 */ /* 0x0007280008000c00 */
[----:B------:R3:W1:Y:S02]  /*6d30*/  @P0 LDS.128 R48, [R0+0x200] ;  /* 0x0002000000300984 */ /* 0x0006640000000c00 */
.L_x_117:
[----:B------:R-:W-:Y:S05]  /*6d40*/  BSYNC B1 ;  /* 0x0000000000017941 */ /* 0x000fea0003800000 */
.L_x_116:
[----:B------:R-:W-:Y:S05]  /*6d50*/  VIADD R3, R34, 0x10 ;  /* 0x0000001022037836 */ /* 0x000fea0000000000 */
[----:B------:R-:W-:Y:S04]  /*6d60*/  SHF.R.U32.HI R3, RZ, 0x15, R3 ;  /* 0x00000015ff037819 */ /* 0x000fe80000011603 */
[----:B------:R-:W-:Y:S11]  /*6d70*/  LOP3.LUT P0, RZ, R3, 0x3, R70, 0x48, !PT ;  /* 0x0000000303ff7812 */ /* 0x000ff60007804846 */
[----:B------:R-:W-:Y:S02]  /*6d80*/  @!UPT UIADD3 URZ, UPT, UPT, URZ, URZ, URZ ;  /* 0x000000fffffff290 */ /* 0x000fe4000fffe0ff */
[----:B------:R-:W-:Y:S05]  /*6d90*/  @!P0 BRA `(.L_x_121) ;  /* 0x0000000000408947 */ /* 0x000fea0003800000 */
[----:B------:R-:W5:Y:S01]  /*6da0*/  LDCU.64 UR8, c[0x4][0x70] ;  /* 0x01000e00ff0877ac */ /* 0x000f620008000a00 */
[----:B------:R-:W-:Y:S01]  /*6db0*/  MOV R3, 0x0 ;  /* 0x0000000000037802 */ /* 0x000fe20000000f00 */
[----:B------:R-:W-:Y:S02]  /*6dc0*/  HFMA2 R12, -RZ, RZ, 0, 5.9604644775390625e-08 ;  /* 0x00000001ff0c7431 */ /* 0x000fe400000001ff */
[----:B------:R-:W-:Y:S02]  /*6dd0*/  IMAD.MOV.U32 R8, RZ, RZ, 0x192 ;  /* 0x00000192ff087424 */ /* 0x000fe400078e00ff */
[----:B------:R-:W-:Y:S01]  /*6de0*/  IMAD.MOV.U32 R13, RZ, RZ, RZ ;  /* 0x000000ffff0d7224 */ /* 0x000fe200078e00ff */
[----:B------:R-:W3:Y:S01]  /*6df0*/  LDCU.64 UR6, c[0x4][0x78] ;  /* 0x01000f00ff0677ac */ /* 0x000ee20008000a00 */
[----:B--2---:R-:W2:Y:S01]  /*6e00*/  LDC.64 R2, c[0x4][R3] ;  /* 0x0100000003027b82 */ /* 0x004ea20000000a00 */
[----:B------:R-:W4:Y:S01]  /*6e10*/  LDCU.64 UR4, c[0x4][0x10] ;  /* 0x01000200ff0477ac */ /* 0x000f220008000a00 */
[----:B-----5:R-:W-:Y:S01]  /*6e20*/  MOV R5, UR9 ;  /* 0x0000000900057c02 */ /* 0x020fe20008000f00 */
[----:B------:R-:W-:Y:S01]  /*6e30*/  IMAD.U32 R4, RZ, RZ, UR8 ;  /* 0x00000008ff047e24 */ /* 0x000fe2000f8e00ff */
[----:B---3--:R-:W-:Y:S01]  /*6e40*/  MOV R7, UR7 ;  /* 0x0000000700077c02 */ /* 0x008fe20008000f00 */
[----:B------:R-:W-:Y:S01]  /*6e50*/  IMAD.U32 R6, RZ, RZ, UR6 ;  /* 0x00000006ff067e24 */ /* 0x000fe2000f8e00ff */
[----:B----4-:R-:W-:Y:S01]  /*6e60*/  MOV R11, UR5 ;  /* 0x00000005000b7c02 */ /* 0x010fe20008000f00 */
[----:B------:R-:W-:Y:S02]  /*6e70*/  IMAD.U32 R10, RZ, RZ, UR4 ;  /* 0x00000004ff0a7e24 */ /* 0x000fe4000f8e00ff */
[----:B------:R-:W-:Y:S07]  /*6e80*/  LEPC R20, `(.L_x_121) ;  /* 0x000000001014794e */ /* 0x000fee0000000000 */
[----:B-12---:R-:W-:Y:S05]  /*6e90*/  CALL.ABS.NOINC R2 ;  /* 0x0000000002007343 */ /* 0x006fea0003c00000 */
.L_x_121:
[----:B------:R-:W-:Y:S01]  /*6ea0*/  ISETP.NE.AND P0, PT, R74, RZ, PT ;  /* 0x000000ff4a00720c */ /* 0x000fe20003f05270 */
[----:B------:R-:W-:Y:S05]  /*6eb0*/  WARPSYNC.ALL ;  /* 0x0000000000007948 */ /* 0x000fea0003800000 */
[----:B------:R-:W-:Y:S01]  /*6ec0*/  R2UR UR4, R34 ;  /* 0x00000000220472ca */ /* 0x000fe200000e0000 */
[----:B------:R-:W-:Y:S01]  /*6ed0*/  BSSY.RECONVERGENT B0, `(.L_x_122) ;  /* 0x000005a000007945 */ /* 0x000fe20003800200 */
[C---:B----4-:R-:W-:Y:S02]  /*6ee0*/  SHF.L.U32 R20, R40.reuse, 0x10, RZ ;  /* 0x0000001028147819 */ /* 0x050fe400000006ff */
[----:B------:R-:W-:Y:S02]  /*6ef0*/  LOP3.LUT R36, R40, 0xffff0000, RZ, 0xc0, !PT ;  /* 0xffff000028247812 */ /* 0x000fe400078ec0ff */
[C---:B------:R-:W-:Y:S02]  /*6f00*/  SHF.L.U32 R21, R41.reuse, 0x10, RZ ;  /* 0x0000001029157819 */ /* 0x040fe400000006ff */
[----:B------:R-:W-:Y:S02]  /*6f10*/  LOP3.LUT R37, R41, 0xffff0000, RZ, 0xc0, !PT ;  /* 0xffff000029257812 */ /* 0x000fe400078ec0ff */
[C---:B-1----:R-:W-:Y:S02]  /*6f20*/  SHF.L.U32 R39, R42.reuse, 0x10, RZ ;  /* 0x000000102a277819 */ /* 0x042fe400000006ff */
[----:B------:R-:W-:Y:S01]  /*6f30*/  LOP3.LUT R38, R42, 0xffff0000, RZ, 0xc0, !PT ;  /* 0xffff00002a267812 */ /* 0x000fe200078ec0ff */
[----:B------:R-:W1:Y:S01]  /*6f40*/  LDTM.x16 R4, tmem[UR4+0x10] ;  /* 0x00001004000479ee */ /* 0x000e620008240000 */
[C---:B------:R-:W-:Y:S01]  /*6f50*/  SHF.L.U32 R40, R43.reuse, 0x10, RZ ;  /* 0x000000102b287819 */ /* 0x040fe200000006ff */
[----:B------:R-:W-:Y:S01]  /*6f60*/  NOP ;  /* 0x0000000000007918 */ /* 0x000fe20000000000 */
[----:B------:R-:W-:Y:S02]  /*6f70*/  LOP3.LUT R42, R43, 0xffff0000, RZ, 0xc0, !PT ;  /* 0xffff00002b2a7812 */ /* 0x000fe400078ec0ff */
[C---:B------:R-:W-:Y:S02]  /*6f80*/  SHF.L.U32 R41, R48.reuse, 0x10, RZ ;  /* 0x0000001030297819 */ /* 0x040fe400000006ff */
[----:B------:R-:W-:Y:S02]  /*6f90*/  LOP3.LUT R44, R48, 0xffff0000, RZ, 0xc0, !PT ;  /* 0xffff0000302c7812 */ /* 0x000fe400078ec0ff */
[----:B------:R-:W-:Y:S02]  /*6fa0*/  MOV R81, UR43 ;  /* 0x0000002b00517c02 */ /* 0x000fe40008000f00 */
[C---:B------:R-:W-:Y:S02]  /*6fb0*/  SHF.L.U32 R43, R49.reuse, 0x10, RZ ;  /* 0x00000010312b7819 */ /* 0x040fe400000006ff */
[----:B------:R-:W-:Y:S02]  /*6fc0*/  LOP3.LUT R46, R49, 0xffff0000, RZ, 0xc0, !PT ;  /* 0xffff0000312e7812 */ /* 0x000fe400078ec0ff */
[----:B------:R-:W-:Y:S02]  /*6fd0*/  SHF.L.U32 R45, R50, 0x10, RZ ;  /* 0x00000010322d7819 */ /* 0x000fe400000006ff */
[----:B------:R-:W-:Y:S02]  /*6fe0*/  LEA R82, R81, R68, 0xb ;  /* 0x0000004451527211 */ /* 0x000fe400078e58ff */
[----:B------:R-:W-:Y:S02]  /*6ff0*/  IADD3 R76, PT, PT, R76, 0xb0, RZ ;  /* 0x000000b04c4c7810 */ /* 0x000fe40007ffe0ff */
[----:B------:R-:W-:Y:S02]  /*7000*/  LEA R85, R82, UR48, 0x1 ;  /* 0x0000003052557c11 */ /* 0x000fe4000f8e08ff */
[----:B------:R-:W-:Y:S01]  /*7010*/  LOP3.LUT R76, R76, 0xfefffff8, RZ, 0xc0, !PT ;  /* 0xfefffff84c4c7812 */ /* 0x000fe200078ec0ff */
[----:B-1----:R-:W-:Y:S01]  /*7020*/  FMUL R4, R32, R4 ;  /* 0x0000000420047220 */ /* 0x002fe20000400000 */
[----:B------:R-:W-:Y:S01]  /*7030*/  IADD3 R84, PT, PT, R84, R85, RZ ;  /* 0x0000005554547210 */ /* 0x000fe20007ffe0ff */
[C---:B------:R-:W-:Y:S01]  /*7040*/  FMUL R5, R32.reuse, R5 ;  /* 0x0000000520057220 */ /* 0x040fe20000400000 */
[----:B------:R1:W-:Y:S01]  /*7050*/  SYNCS.ARRIVE.TRANS64.RED.A1T0 RZ, [R76+URZ], RZ ;  /* 0x000000ff4cff79a7 */ /* 0x0003e200081004ff */
[C---:B------:R-:W-:Y:S01]  /*7060*/  FFMA R4, R35.reuse, R20, R4 ;  /* 0x0000001423047223 */ /* 0x040fe20000000004 */
[C---:B------:R-:W-:Y:S01]  /*7070*/  FMUL R6, R32.reuse, R6 ;  /* 0x0000000620067220 */ /* 0x040fe20000400000 */
[C---:B------:R-:W-:Y:S01]  /*7080*/  FFMA R5, R35.reuse, R36, R5 ;  /* 0x0000002423057223 */ /* 0x040fe20000000005 */
[C---:B--23--:R-:W-:Y:S01]  /*7090*/  FMUL R0, R32.reuse, R7 ;  /* 0x0000000720007220 */ /* 0x04cfe20000400000 */
[C---:B------:R-:W-:Y:S01]  /*70a0*/  FMUL R2, R32.reuse, R8 ;  /* 0x0000000820027220 */ /* 0x040fe20000400000 */
[C---:B------:R-:W-:Y:S01]  /*70b0*/  FMUL R3, R32.reuse, R9 ;  /* 0x0000000920037220 */ /* 0x040fe20000400000 */
[C---:B------:R-:W-:Y:S01]  /*70c0*/  FFMA R6, R35.reuse, R21, R6 ;  /* 0x0000001523067223 */ /* 0x040fe20000000006 */
        /* <DEDUP_REMOVED lines=10> */
[----:B------:R-:W-:Y:S01]  /*7170*/  FMUL R15, R32, R15 ;  /* 0x0000000f200f7220 */ /* 0x000fe20000400000 */
[C---:B------:R-:W-:Y:S01]  /*7180*/  FFMA R8, R35.reuse, R41, R8 ;  /* 0x0000002923087223 */ /* 0x040fe20000000008 */
[----:B------:R-:W-:Y:S01]  /*7190*/  LOP3.LUT R48, R50, 0xffff0000, RZ, 0xc0, !PT ;  /* 0xffff000032307812 */ /* 0x000fe200078ec0ff */
[C---:B------:R-:W-:Y:S01]  /*71a0*/  FMUL R12, R32.reuse, R16 ;  /* 0x00000010200c7220 */ /* 0x040fe20000400000 */
[----:B------:R-:W-:Y:S01]  /*71b0*/  FFMA R9, R35, R44, R9 ;  /* 0x0000002c23097223 */ /* 0x000fe20000000009 */
[----:B------:R-:W-:Y:S01]  /*71c0*/  SHF.L.U32 R47, R51, 0x10, RZ ;  /* 0x00000010332f7819 */ /* 0x000fe200000006ff */
[C---:B------:R-:W-:Y:S01]  /*71d0*/  FMUL R13, R32.reuse, R17 ;  /* 0x00000011200d7220 */ /* 0x040fe20000400000 */
[----:B------:R-:W-:Y:S01]  /*71e0*/  FFMA R10, R35, R43, R10 ;  /* 0x0000002b230a7223 */ /* 0x000fe2000000000a */
[----:B------:R-:W-:Y:S01]  /*71f0*/  LOP3.LUT R50, R51, 0xffff0000, RZ, 0xc0, !PT ;  /* 0xffff000033327812 */ /* 0x000fe200078ec0ff */
[C---:B------:R-:W-:Y:S01]  /*7200*/  FMUL R14, R32.reuse, R18 ;  /* 0x00000012200e7220 */ /* 0x040fe20000400000 */
[----:B------:R-:W-:Y:S01]  /*7210*/  FFMA R15, R35, R46, R15 ;  /* 0x0000002e230f7223 */ /* 0x000fe2000000000f */
[----:B------:R-:W-:Y:S01]  /*7220*/  FMUL R19, R32, R19 ;  /* 0x0000001320137220 */ /* 0x000fe20000400000 */
[----:B------:R-:W-:Y:S01]  /*7230*/  F2FP.BF16.F32.PACK_AB R64, R5, R4 ;  /* 0x000000040540723e */ /* 0x000fe200000010ff */
[C---:B------:R-:W-:Y:S01]  /*7240*/  FFMA R12, R35.reuse, R45, R12 ;  /* 0x0000002d230c7223 */ /* 0x040fe2000000000c */
[----:B------:R-:W-:Y:S01]  /*7250*/  F2FP.BF16.F32.PACK_AB R65, R0, R6 ;  /* 0x000000060041723e */ /* 0x000fe200000010ff */
[----:B------:R-:W-:Y:S01]  /*7260*/  FFMA R13, R35, R48, R13 ;  /* 0x00000030230d7223 */ /* 0x000fe2000000000d */
[----:B------:R-:W-:Y:S01]  /*7270*/  F2FP.BF16.F32.PACK_AB R66, R3, R2 ;  /* 0x000000020342723e */ /* 0x000fe200000010ff */
[----:B------:R-:W-:Y:S01]  /*7280*/  FFMA R14, R35, R47, R14 ;  /* 0x0000002f230e7223 */ /* 0x000fe2000000000e */
[----:B------:R-:W-:Y:S01]  /*7290*/  F2FP.BF16.F32.PACK_AB R67, R11, R7 ;  /* 0x000000070b43723e */ /* 0x000fe200000010ff */
[----:B------:R-:W-:Y:S01]  /*72a0*/  FFMA R19, R35, R50, R19 ;  /* 0x0000003223137223 */ /* 0x000fe20000000013 */
[----:B------:R-:W-:Y:S02]  /*72b0*/  F2FP.BF16.F32.PACK_AB R80, R9, R8 ;  /* 0x000000080950723e */ /* 0x000fe400000010ff */
[----:B------:R-:W-:Y:S01]  /*72c0*/  F2FP.BF16.F32.PACK_AB R81, R15, R10 ;  /* 0x0000000a0f51723e */ /* 0x000fe200000010ff */
[----:B------:R1:W-:Y:S01]  /*72d0*/  STS.128 [R85+0x200], R64 ;  /* 0x0002004055007388 */ /* 0x0003e20000000c00 */
        /* <DEDUP_REMOVED lines=11> */
[----:B------:R-:W-:Y:S02]  /*7390*/  UIADD3 UR12, UP0, UPT, UR54, 0x680, URZ ;  /* 0x00000680360c7890 */ /* 0x000fe4000ff1e0ff */
[----:B------:R-:W-:Y:S02]  /*73a0*/  ULEA UR4, UR43, UR48, 0xc ;  /* 0x000000302b047291 */ /* 0x000fe4000f8e60ff */
[----:B------:R-:W-:Y:S02]  /*73b0*/  UIADD3 UR9, UPT, UPT, UR41, 0x10, URZ ;  /* 0x0000001029097890 */ /* 0x000fe4000fffe0ff */
[----:B------:R-:W-:Y:S02]  /*73c0*/  UIADD3 UR8, UPT, UPT, UR4, 0x200, URZ ;  /* 0x0000020004087890 */ /* 0x000fe4000fffe0ff */
[----:B------:R-:W-:Y:S01]  /*73d0*/  UIADD3.X UR13, UPT, UPT, URZ, UR55, URZ, UP0, !UPT ;  /* 0x00000037ff0d7290 */ /* 0x000fe200087fe4ff */
[----:B------:R-:W-:Y:S01]  /*73e0*/  UMOV UR10, UR42 ;  /* 0x0000002a000a7c82 */ /* 0x000fe20008000000 */
[----:B------:R-:W-:Y:S01]  /*73f0*/  UMOV UR11, UR36 ;  /* 0x00000024000b7c82 */ /* 0x000fe20008000000 */
[----:B------:R-:W-:Y:S02]  /*7400*/  UIADD3 UR5, UPT, UPT, UR41, 0x30, URZ ;  /* 0x0000003029057890 */ /* 0x000fe4000fffe0ff */
[----:B------:R-:W-:Y:S01]  /*7410*/  UIADD3 UR4, UPT, UPT, UR4, 0xa00, URZ ;  /* 0x00000a0004047890 */ /* 0x000fe2000fffe0ff */
[----:B------:R-:W-:Y:S03]  /*7420*/  UMOV UR6, UR42 ;  /* 0x0000002a00067c82 */ /* 0x000fe60008000000 */
[----:B------:R2:W-:Y:S01]  /*7430*/  UTMASTG.3D [UR8], [UR12] ;  /* 0x000000080c0073b5 */ /* 0x0005e20008010000 */
[----:B------:R-:W-:Y:S04]  /*7440*/  UMOV UR7, UR36 ;  /* 0x0000002400077c82 */ /* 0x000fe80008000000 */
[----:B------:R2:W-:Y:S02]  /*7450*/  UTMASTG.3D [UR4], [UR12] ;  /* 0x000000040c0073b5 */ /* 0x0005e40008010000 */
[----:B--2---:R0:W-:Y:S02]  /*7460*/  UTMACMDFLUSH ;  /* 0x00000000000079b7 */ /* 0x0041e40000000000 */
.L_x_123:
[----:B------:R-:W-:Y:S05]  /*7470*/  BSYNC.RECONVERGENT B0 ;  /* 0x0000000000007941 */ /* 0x000fea0003800200 */
.L_x_122:
[----:B------:R-:W-:Y:S01]  /*7480*/  UIADD3 UR43, UPT, UPT, UR43, 0x1, URZ ;  /* 0x000000012b2b7890 */ /* 0x000fe2000fffe0ff */
[----:B------:R-:W-:Y:S03]  /*7490*/  BSSY.RECONVERGENT B0, `(.L_x_124) ;  /* 0x0000008000007945 */ /* 0x000fe60003800200 */
[----:B------:R-:W-:Y:S04]  /*74a0*/  UISETP.NE.AND UP0, UPT, UR43, 0x3, UPT ;  /* 0x000000032b00788c */ /* 0x000fe8000bf05270 */
[----:B------:R-:W-:Y:S02]  /*74b0*/  UISETP.EQ.XOR UP1, UPT, UR40, 0x3, !UP0 ;  /* 0x000000032800788c */ /* 0x000fe4000c722a70 */
[----:B------:R-:W-:Y:S02]  /*74c0*/  USEL UR56, UR43, URZ, UP0 ;  /* 0x000000ff2b387287 */ /* 0x000fe40008000000 */
[----:B------:R-:W-:Y:S04]  /*74d0*/  USEL UR4, URZ, 0x1, !UP1 ;  /* 0x00000001ff047887 */ /* 0x000fe8000c800000 */
[----:B------:R-:W-:Y:S01]  /*74e0*/  ULOP3.LUT UR51, UR51, UR4, URZ, 0x3c, !UPT ;  /* 0x0000000433337292 */ /* 0x000fe2000f8e3cff */
[----:B------:R-:W-:Y:S11]  /*74f0*/  @P0 BRA `(.L_x_125) ;  /* 0x0000000000040947 */ /* 0x000ff60003800000 */
[----:B------:R-:W-:Y:S04]  /*7500*/  DEPBAR.LE SB0, 0x1 ;  /* 0x000080400000791a */ /* 0x000fe80000000000 */
.L_x_125:
[----:B------:R-:W-:Y:S05]  /*7510*/  BSYNC.RECONVERGENT B0 ;  /* 0x0000000000007941 */ /* 0x000fea0003800200 */
.L_x_124:
[----:B------:R-:W-:Y:S01]  /*7520*/  BAR.SYNC.DEFER_BLOCKING 0x1, 0x80 ;  /* 0x0042000000007b1d */ /* 0x000fe20000010000 */
[----:B------:R-:W-:Y:S01]  /*7530*/  UISETP.NE.AND UP0, UPT, UR50, -0x2, UPT ;  /* 0xfffffffe3200788c */ /* 0x000fe2000bf05270 */
[----:B------:R-:W-:Y:S08]  /*7540*/  IADD3 R0, PT, PT, R30, 0x1, RZ ;  /* 0x000000011e007810 */ /* 0x000ff00007ffe0ff */
[----:B------:R-:W-:Y:S05]  /*7550*/  BRA.U !UP0, `(.L_x_126) ;  /* 0x0000000108287547 */ /* 0x000fea000b800000 */
[----:B------:R-:W-:Y:S01]  /*7560*/  ISETP.NE.AND P0, PT, R79, RZ, PT ;  /* 0x000000ff4f00720c */ /* 0x000fe20003f05270 */
[----:B------:R-:W-:Y:S01]  /*7570*/  IMAD.U32 R3, RZ, RZ, UR49 ;  /* 0x00000031ff037e24 */ /* 0x000fe2000f8e00ff */
[----:B------:R-:W-:Y:S01]  /*7580*/  UIADD3 UR49, UPT, UPT, UR49, 0x1, URZ ;  /* 0x0000000131317890 */ /* 0x000fe2000fffe0ff */
[----:B------:R-:W-:Y:S03]  /*7590*/  IMAD.U32 R2, RZ, RZ, UR37 ;  /* 0x00000025ff027e24 */ /* 0x000fe6000f8e00ff */
[----:B------:R-:W-:Y:S04]  /*75a0*/  UISETP.NE.AND UP0, UPT, UR49, 0x3, UPT ;  /* 0x000000033100788c */ /* 0x000fe8000bf05270 */
[----:B------:R-:W-:Y:S03]  /*75b0*/  USEL UR49, UR49, URZ, UP0 ;  /* 0x000000ff31317287 */ /* 0x000fe60008000000 */
[----:B------:R-:W-:Y:S05]  /*75c0*/  @P0 LEA R3, R3, UR48, 0x3 ;  /* 0x0000003003030c11 */ /* 0x000fea000f8e18ff */
[----:B------:R-:W-:Y:S05]  /*75d0*/  @P0 VIADD R3, R3, 0x48 ;  /* 0x0000004803030836 */ /* 0x000fea0000000000 */
[----:B------:R-:W-:Y:S04]  /*75e0*/  @P0 PRMT R2, R2, 0x654, R3 ;  /* 0x0000065402020816 */ /* 0x000fe80000000003 */
[----:B------:R2:W-:Y:S03]  /*75f0*/  @P0 SYNCS.ARRIVE.TRANS64.RED.A1T0 RZ, [R2+URZ], RZ ;  /* 0x000000ff02ff09a7 */ /* 0x0005e600081004ff */
.L_x_126:
[----:B------:R-:W-:Y:S01]  /*7600*/  ISETP.NE.AND P2, PT, R75, RZ, PT ;  /* 0x000000ff4b00720c */ /* 0x000fe20003f45270 */
[----:B------:R-:W-:Y:S01]  /*7610*/  UIADD3 UR50, UPT, UPT, UR50, 0x2, URZ ;  /* 0x0000000232327890 */ /* 0x000fe2000fffe0ff */
[----:B------:R-:W-:Y:S01]  /*7620*/  ISETP.NE.AND P0, PT, R78, 0x2, PT ;  /* 0x000000024e00780c */ /* 0x000fe20003f05270 */
[----:B------:R-:W-:Y:S01]  /*7630*/  IMAD.IADD R20, R29, 0x1, R58 ;  /* 0x000000011d147824 */ /* 0x000fe200078e023a */
[----:B------:R-:W-:Y:S01]  /*7640*/  ISETP.NE.AND P1, PT, R0, 0x4, PT ;  /* 0x000000040000780c */ /* 0x000fe20003f25270 */
[----:B------:R-:W-:Y:S01]  /*7650*/  IMAD.IADD R21, R31, 0x1, R60 ;  /* 0x000000011f157824 */ /* 0x000fe200078e023c */
[----:B------:R-:W-:Y:S02]  /*7660*/  SEL R3, RZ, 0x1, P0 ;  /* 0x00000001ff037807 */ /* 0x000fe40000000000 */
[----:B--2---:R-:W-:Y:S02]  /*7670*/  SEL R2, RZ, 0x1, P1 ;  /* 0x00000001ff027807 */ /* 0x004fe40000800000 */
[----:B------:R-:W-:Y:S02]  /*7680*/  LOP3.LUT R72, R72, R3, RZ, 0x3c, !PT ;  /* 0x0000000348487212 */ /* 0x000fe400078e3cff */
[----:B------:R-:W-:Y:S02]  /*7690*/  LOP3.LUT R73, R73, R2, RZ, 0x3c, !PT ;  /* 0x0000000249497212 */ /* 0x000fe400078e3cff */
[----:B------:R-:W-:Y:S02]  /*76a0*/  @P2 R2UR UR36, R71 ;  /* 0x00000000472422ca */ /* 0x000fe400000e0000 */
[----:B------:R-:W-:Y:S02]  /*76b0*/  SEL R78, R78, RZ, P0 ;  /* 0x000000ff4e4e7207 */ /* 0x000fe40000000000 */
[----:B------:R-:W-:Y:S01]  /*76c0*/  SEL R30, R0, RZ, P1 ;  /* 0x000000ff001e7207 */ /* 0x000fe20000800000 */
[----:B------:R-:W-:Y:S10]  /*76d0*/  @P2 BRA `(.L_x_127) ;  /* 0xffffffdc00c82947 */ /* 0x000ff4000383ffff */
[----:B------:R-:W-:-:S09]  /*76e0*/  UISETP.NE.AND UP0, UPT, UR53, URZ, UPT ;  /* 0x000000ff3500728c */ /* 0x000fd2000bf05270 */
[----:B------:R-:W-:Y:S05]  /*76f0*/  BRA.U !UP0, `(.L_x_128) ;  /* 0x0000000108487547 */ /* 0x000fea000b800000 */
[----:B------:R-:W2:Y:S02]  /*7700*/  LDCU.64 UR4, c[0x0][0x890] ;  /* 0x00011200ff0477ac */ /* 0x000ea40008000a00 */
[----:B--2---:R-:W-:-:S04]  /*7710*/  UISETP.NE.U32.AND UP0, UPT, UR4, URZ, UPT ;  /* 0x000000ff0400728c */ /* 0x004fc8000bf05070 */
[----:B------:R-:W-:-:S09]  /*7720*/  UISETP.NE.AND.EX UP0, UPT, UR5, URZ, UPT, UP0 ;  /* 0x000000ff0500728c */ /* 0x000fd2000bf05300 */
[----:B------:R-:W-:Y:S05]  /*7730*/  BRA.U UP0, `(.L_x_129) ;  /* 0x00000001000c7547 */ /* 0x000fea000b800000 */
[----:B------:R-:W-:-:S13]  /*7740*/  FSETP.NEU.AND P0, PT, R35, RZ, PT ;  /* 0x000000ff2300720b */ /* 0x000fda0003f0d000 */
[----:B------:R-:W-:Y:S05]  /*7750*/  @!P0 EXIT ;  /* 0x000000000000894d */ /* 0x000fea0003800000 */
[----:B------:R-:W-:Y:S05]  /*7760*/  BRA `(.L_x_128) ;  /* 0x00000000002c7947 */ /* 0x000fea0003800000 */
.L_x_129:
[----:B------:R-:W-:Y:S01]  /*7770*/  ISETP.NE.AND P0, PT, R77, RZ, PT ;  /* 0x000000ff4d00720c */ /* 0x000fe20003f05270 */
[----:B------:R-:W-:-:S12]  /*7780*/  BSSY.RECONVERGENT B0, `(.L_x_128) ;  /* 0x0000009000007945 */ /* 0x000fd80003800200 */
[----:B------:R-:W-:Y:S05]  /*7790*/  @P0 BRA `(.L_x_130) ;  /* 0x0000000000140947 */ /* 0x000fea0003800000 */
[----:B------:R-:W2:Y:S02]  /*77a0*/  LDCU.64 UR4, c[0x0][0x888] ;  /* 0x00011100ff0477ac */ /* 0x000ea40008000a00 */
[----:B--2---:R-:W-:-:S04]  /*77b0*/  ISETP.NE.U32.AND P0, PT, RZ, UR4, PT ;  /* 0x00000004ff007c0c */ /* 0x004fc8000bf05070 */
[----:B------:R-:W-:-:S13]  /*77c0*/  ISETP.NE.AND.EX P0, PT, RZ, UR5, PT, P0 ;  /* 0x00000005ff007c0c */ /* 0x000fda000bf05300 */
[----:B------:R-:W-:Y:S05]  /*77d0*/  @!P0 EXIT ;  /* 0x000000000000894d */ /* 0x000fea0003800000 */
[----:B------:R-:W-:Y:S05]  /*77e0*/  BRA `(.L_x_131) ;  /* 0x0000000000087947 */ /* 0x000fea0003800000 */
.L_x_130:
[----:B------:R-:W-:-:S13]  /*77f0*/  FSETP.NEU.AND P0, PT, R35, RZ, PT ;  /* 0x000000ff2300720b */ /* 0x000fda0003f0d000 */
[----:B------:R-:W-:Y:S05]  /*7800*/  @!P0 EXIT ;  /* 0x000000000000894d */ /* 0x000fea0003800000 */
.L_x_131:
[----:B------:R-:W-:Y:S05]  /*7810*/  BSYNC.RECONVERGENT B0 ;  /* 0x0000000000007941 */ /* 0x000fea0003800200 */
.L_x_128:
[----:B------:R-:W-:Y:S01]  /*7820*/  ULEA UR4, UR49, UR48, 0x3 ;  /* 0x0000003031047291 */ /* 0x000fe2000f8e18ff */
[----:B------:R-:W-:-:S04]  /*7830*/  DEPBAR.LE SB0, 0x0 ;  /* 0x000080000000791a */ /* 0x000fc80000000000 */
[----:B------:R-:W-:-:S04]  /*7840*/  UIADD3 UR4, UPT, UPT, UR4, 0x48, URZ ;  /* 0x0000004804047890 */ /* 0x000fc8000fffe0ff */
[----:B------:R-:W-:-:S09]  /*7850*/  UPRMT UR4, UR37, 0x654, UR4 ;  /* 0x0000065425047896 */ /* 0x000fd20008000004 */
[----:B------:R-:W-:Y:S01]  /*7860*/  SYNCS.ARRIVE.TRANS64.RED.A1T0 RZ, [UR4], RZ ;  /* 0x000000ffffff79a7 */ /* 0x000fe20008100404 */
[----:B------:R-:W-:Y:S05]  /*7870*/  EXIT ;  /* 0x000000000000794d */ /* 0x000fea0003800000 */
.L_x_24:
[----:B--2---:R2:W4:Y:S02]  /*7880*/  SYNCS.PHASECHK.TRANS64.TRYWAIT P0, [R3+URZ+0xe0], R2 ;  /* 0x0000e002030075a7 */ /* 0x00452400080011ff */
[----:B----4-:R-:W-:Y:S05]  /*7890*/  @!P0 NANOSLEEP.SYNCS 0x989680 ;  /* 0x009896800000895d */ /* 0x010fea0003900000 */
[----:B------:R-:W4:Y:S02]  /*78a0*/  @!P0 SYNCS.PHASECHK.TRANS64 P0, [R3+URZ+0xe0], R2 ;  /* 0x0000e002030085a7 */ /* 0x000f2400080010ff */
[----:B----4-:R-:W-:Y:S05]  /*78b0*/  @!P0 BRA `(.L_x_24) ;  /* 0xfffffffc00f08947 */ /* 0x010fea000383ffff */
[----:B------:R-:W-:Y:S05]  /*78c0*/  BRA `(.L_x_132) ;  /* 0xffffff9c00c47947 */ /* 0x000fea000383ffff */
.L_x_27:
[----:B-1----:R-:W-:-:S07]  /*78d0*/  MOV R2, UR33 ;  /* 0x0000002100027c02 */ /* 0x002fce0008000f00 */
.L_x_133:
[----:B-1----:R1:W2:Y:S02]  /*78e0*/  SYNCS.PHASECHK.TRANS64.TRYWAIT P0, [R2+URZ+0x18], R5 ;  /* 0x00001805020075a7 */ /* 0x0022a400080011ff */
[----:B--2---:R-:W-:Y:S05]  /*78f0*/  @!P0 NANOSLEEP.SYNCS 0x989680 ;  /* 0x009896800000895d */ /* 0x004fea0003900000 */
[----:B------:R-:W2:Y:S02]  /*7900*/  @!P0 SYNCS.PHASECHK.TRANS64 P0, [R2+URZ+0x18], R5 ;  /* 0x00001805020085a7 */ /* 0x000ea400080010ff */
[----:B--2---:R-:W-:Y:S05]  /*7910*/  @!P0 BRA `(.L_x_133) ;  /* 0xfffffffc00f08947 */ /* 0x004fea000383ffff */
[----:B------:R-:W-:Y:S05]  /*7920*/  BRA `(.L_x_26) ;  /* 0xffffffa0002c7947 */ /* 0x000fea000383ffff */
.L_x_34:
[----:B-1----:R-:W-:-:S07]  /*7930*/  MOV R2, UR33 ;  /* 0x0000002100027c02 */ /* 0x002fce0008000f00 */
.L_x_134:
[----:B-1----:R1:W2:Y:S02]  /*7940*/  SYNCS.PHASECHK.TRANS64.TRYWAIT P0, [R2+URZ+0x18], R5 ;  /* 0x00001805020075a7 */ /* 0x0022a400080011ff */
[----:B--2---:R-:W-:Y:S05]  /*7950*/  @!P0 NANOSLEEP.SYNCS 0x989680 ;  /* 0x009896800000895d */ /* 0x004fea0003900000 */
[----:B------:R-:W2:Y:S02]  /*7960*/  @!P0 SYNCS.PHASECHK.TRANS64 P0, [R2+URZ+0x18], R5 ;  /* 0x00001805020085a7 */ /* 0x000ea400080010ff */
[----:B--2---:R-:W-:Y:S05]  /*7970*/  @!P0 BRA `(.L_x_134) ;  /* 0xfffffffc00f08947 */ /* 0x004fea000383ffff */
[----:B------:R-:W-:Y:S05]  /*7980*/  BRA `(.L_x_33) ;  /* 0xffffffa400187947 */ /* 0x000fea000383ffff */
.L_x_39:
[----:B-1----:R1:W2:Y:S02]  /*7990*/  SYNCS.PHASECHK.TRANS64.TRYWAIT P0, [R2+URZ+0x70], R3 ;  /* 0x00007003020075a7 */ /* 0x0022a400080011ff */
[----:B--2---:R-:W-:Y:S05]  /*79a0*/  @!P0 NANOSLEEP.SYNCS 0x989680 ;  /* 0x009896800000895d */ /* 0x004fea0003900000 */
[----:B------:R-:W2:Y:S02]  /*79b0*/  @!P0 SYNCS.PHASECHK.TRANS64 P0, [R2+URZ+0x70], R3 ;  /* 0x00007003020085a7 */ /* 0x000ea400080010ff */
[----:B--2---:R-:W-:Y:S05]  /*79c0*/  @!P0 BRA `(.L_x_39) ;  /* 0xfffffffc00f08947 */ /* 0x004fea000383ffff */
[----:B------:R-:W-:Y:S05]  /*79d0*/  BRA `(.L_x_135) ;  /* 0xffffffa400e47947 */ /* 0x000fea000383ffff */
.L_x_43:
[----:B---3--:R-:W-:-:S07]  /*79e0*/  MOV R0, UR5 ;  /* 0x0000000500007c02 */ /* 0x008fce0008000f00 */
.L_x_136:
[----:B-1----:R1:W2:Y:S02]  /*79f0*/  SYNCS.PHASECHK.TRANS64.TRYWAIT P0, [R0+URZ], R3 ;  /* 0x00000003000075a7 */ /* 0x0022a400080011ff */
[----:B--2---:R-:W-:Y:S05]  /*7a00*/  @!P0 NANOSLEEP.SYNCS 0x989680 ;  /* 0x009896800000895d */ /* 0x004fea0003900000 */
[----:B------:R-:W2:Y:S02]  /*7a10*/  @!P0 SYNCS.PHASECHK.TRANS64 P0, [R0+URZ], R3 ;  /* 0x00000003000085a7 */ /* 0x000ea400080010ff */
[----:B--2---:R-:W-:Y:S05]  /*7a20*/  @!P0 BRA `(.L_x_136) ;  /* 0xfffffffc00f08947 */ /* 0x004fea000383ffff */
[----:B------:R-:W-:Y:S05]  /*7a30*/  BRA `(.L_x_137) ;  /* 0xffffffac00547947 */ /* 0x000fea000383ffff */
.L_x_44:
[----:B---3--:R-:W-:-:S07]  /*7a40*/  MOV R0, UR5 ;  /* 0x0000000500007c02 */ /* 0x008fce0008000f00 */
.L_x_138:
[----:B-1----:R1:W2:Y:S02]  /*7a50*/  SYNCS.PHASECHK.TRANS64.TRYWAIT P0, [R0+URZ], R3 ;  /* 0x00000003000075a7 */ /* 0x0022a400080011ff */
[----:B--2---:R-:W-:Y:S05]  /*7a60*/  @!P0 NANOSLEEP.SYNCS 0x989680 ;  /* 0x009896800000895d */ /* 0x004fea0003900000 */
[----:B------:R-:W2:Y:S02]  /*7a70*/  @!P0 SYNCS.PHASECHK.TRANS64 P0, [R0+URZ], R3 ;  /* 0x00000003000085a7 */ /* 0x000ea400080010ff */
[----:B--2---:R-:W-:Y:S05]  /*7a80*/  @!P0 BRA `(.L_x_138) ;  /* 0xfffffffc00f08947 */ /* 0x004fea000383ffff */
[----:B------:R-:W-:Y:S05]  /*7a90*/  BRA `(.L_x_139) ;  /* 0xffffffac00607947 */ /* 0x000fea000383ffff */
.L_x_47:
[----:B-1----:R1:W2:Y:S02]  /*7aa0*/  SYNCS.PHASECHK.TRANS64.TRYWAIT P0, [R0+URZ+0xd0], R5 ;  /* 0x0000d005000075a7 */ /* 0x0022a400080011ff */
[----:B--2---:R-:W-:Y:S05]  /*7ab0*/  @!P0 NANOSLEEP.SYNCS 0x989680 ;  /* 0x009896800000895d */ /* 0x004fea0003900000 */
[----:B------:R-:W2:Y:S02]  /*7ac0*/  @!P0 SYNCS.PHASECHK.TRANS64 P0, [R0+URZ+0xd0], R5 ;  /* 0x0000d005000085a7 */ /* 0x000ea400080010ff */
[----:B--2---:R-:W-:Y:S05]  /*7ad0*/  @!P0 BRA `(.L_x_47) ;  /* 0xfffffffc00f08947 */ /* 0x004fea000383ffff */
[----:B------:R-:W-:Y:S05]  /*7ae0*/  BRA `(.L_x_140) ;  /* 0xffffffac00c07947 */ /* 0x000fea000383ffff */
.L_x_48:
[----:B------:R-:W-:-:S07]  /*7af0*/  MOV R0, UR5 ;  /* 0x0000000500007c02 */ /* 0x000fce0008000f00 */
.L_x_141:
[----:B-1----:R1:W2:Y:S02]  /*7b00*/  SYNCS.PHASECHK.TRANS64.TRYWAIT P0, [R0+URZ+0x80], R7 ;  /* 0x00008007000075a7 */ /* 0x0022a400080011ff */
[----:B--2---:R-:W-:Y:S05]  /*7b10*/  @!P0 NANOSLEEP.SYNCS 0x989680 ;  /* 0x009896800000895d */ /* 0x004fea0003900000 */
[----:B------:R-:W2:Y:S02]  /*7b20*/  @!P0 SYNCS.PHASECHK.TRANS64 P0, [R0+URZ+0x80], R7 ;  /* 0x00008007000085a7 */ /* 0x000ea400080010ff */
[----:B--2---:R-:W-:Y:S05]  /*7b30*/  @!P0 BRA `(.L_x_141) ;  /* 0xfffffffc00f08947 */ /* 0x004fea000383ffff */
[----:B------:R-:W-:Y:S05]  /*7b40*/  BRA `(.L_x_142) ;  /* 0xffffffac00d07947 */ /* 0x000fea000383ffff */
.L_x_49:
[----:B-1----:R1:W2:Y:S02]  /*7b50*/  SYNCS.PHASECHK.TRANS64.TRYWAIT P1, [R0+URZ+0x70], R5 ;  /* 0x00007005000075a7 */ /* 0x0022a400080211ff */
[----:B--2---:R-:W-:Y:S05]  /*7b60*/  @!P1 NANOSLEEP.SYNCS 0x989680 ;  /* 0x009896800000995d */ /* 0x004fea0003900000 */
[----:B------:R-:W2:Y:S02]  /*7b70*/  @!P1 SYNCS.PHASECHK.TRANS64 P1, [R0+URZ+0x70], R5 ;  /* 0x00007005000095a7 */ /* 0x000ea400080210ff */
[----:B--2---:R-:W-:Y:S05]  /*7b80*/  @!P1 BRA `(.L_x_49) ;  /* 0xfffffffc00f09947 */ /* 0x004fea000383ffff */
[----:B------:R-:W-:Y:S05]  /*7b90*/  BRA `(.L_x_143) ;  /* 0xffffffb000007947 */ /* 0x000fea000383ffff */
.L_x_52:
[----:B------:R-:W-:-:S07]  /*7ba0*/  MOV R0, UR5 ;  /* 0x0000000500007c02 */ /* 0x000fce0008000f00 */
.L_x_144:
[----:B-1----:R1:W2:Y:S02]  /*7bb0*/  SYNCS.PHASECHK.TRANS64.TRYWAIT P0, [R0+URZ+0x80], R3 ;  /* 0x00008003000075a7 */ /* 0x0022a400080011ff */
[----:B--2---:R-:W-:Y:S05]  /*7bc0*/  @!P0 NANOSLEEP.SYNCS 0x989680 ;  /* 0x009896800000895d */ /* 0x004fea0003900000 */
[----:B------:R-:W2:Y:S02]  /*7bd0*/  @!P0 SYNCS.PHASECHK.TRANS64 P0, [R0+URZ+0x80], R3 ;  /* 0x00008003000085a7 */ /* 0x000ea400080010ff */
[----:B--2---:R-:W-:Y:S05]  /*7be0*/  @!P0 BRA `(.L_x_144) ;  /* 0xfffffffc00f08947 */ /* 0x004fea000383ffff */
[----:B------:R-:W-:Y:S05]  /*7bf0*/  BRA `(.L_x_51) ;  /* 0xffffffb000547947 */ /* 0x000fea000383ffff */
.L_x_61:
[----:B-1----:R-:W-:-:S04]  /*7c00*/  MOV R4, UR6 ;  /* 0x0000000600047c02 */ /* 0x002fc80008000f00 */
[----:B------:R1:W2:Y:S03]  /*7c10*/  SYNCS.PHASECHK.TRANS64.TRYWAIT P0, [R4+URZ+0x8], R5 ;  /* 0x00000805040075a7 */ /* 0x0002a600080011ff */
[----:B--2---:R-:W-:Y:S05]  /*7c20*/  @!P0 NANOSLEEP.SYNCS 0x989680 ;  /* 0x009896800000895d */ /* 0x004fea0003900000 */
[----:B------:R-:W2:Y:S02]  /*7c30*/  @!P0 SYNCS.PHASECHK.TRANS64 P0, [R4+URZ+0x8], R5 ;  /* 0x00000805040085a7 */ /* 0x000ea400080010ff */
[----:B--2---:R-:W-:Y:S05]  /*7c40*/  @!P0 BRA `(.L_x_61) ;  /* 0xfffffffc00ec8947 */ /* 0x004fea000383ffff */
[----:B------:R-:W-:Y:S05]  /*7c50*/  BRA `(.L_x_60) ;  /* 0xffffffb400087947 */ /* 0x000fea000383ffff */
.L_x_63:
[----:B------:R-:W-:Y:S01]  /*7c60*/  BSSY B0, `(.L_x_145) ;  /* 0x0000006000007945 */ /* 0x000fe20003800000 */
[----:B------:R-:W-:-:S07]  /*7c70*/  MOV R15, 0xffffffff ;  /* 0xffffffff000f7802 */ /* 0x000fce0000000f00 */
[----:B-1---5:R-:W-:Y:S05]  /*7c80*/  WARPSYNC.COLLECTIVE R15, `(.L_x_146) ;  /* 0x000000000f0c7348 */ /* 0x022fea0003c00000 */
[----:B------:R-:W-:Y:S02]  /*7c90*/  ELECT P6, UR79, PT ;  /* 0x00000000004f782f */ /* 0x000fe400038c0000 */
[----:B------:R-:W-:Y:S01]  /*7ca0*/  MOV R14, UR79 ;  /* 0x0000004f000e7c02 */ /* 0x000fe20008000f00 */
[----:B-1---5:R-:W-:Y:S10]  /*7cb0*/  ENDCOLLECTIVE ;  /* 0x000000000000791b */ /* 0x022ff40003800000 */
.L_x_146:
[----:B------:R-:W-:Y:S05]  /*7cc0*/  BSYNC B0 ;  /* 0x0000000000007941 */ /* 0x000fea0003800000 */
.L_x_145:
[----:B------:R-:W-:Y:S05]  /*7cd0*/  BRA `(.L_x_147) ;  /* 0xffffffb400387947 */ /* 0x000fea000383ffff */
.L_x_65:
[----:B-1----:R-:W-:-:S04]  /*7ce0*/  MOV R2, UR6 ;  /* 0x0000000600027c02 */ /* 0x002fc80008000f00 */
[----:B------:R1:W2:Y:S03]  /*7cf0*/  SYNCS.PHASECHK.TRANS64.TRYWAIT P0, [R2+URZ+0x8], R3 ;  /* 0x00000803020075a7 */ /* 0x0002a600080011ff */
[----:B--2---:R-:W-:Y:S05]  /*7d00*/  @!P0 NANOSLEEP.SYNCS 0x989680 ;  /* 0x009896800000895d */ /* 0x004fea0003900000 */
[----:B------:R-:W2:Y:S02]  /*7d10*/  @!P0 SYNCS.PHASECHK.TRANS64 P0, [R2+URZ+0x8], R3 ;  /* 0x00000803020085a7 */ /* 0x000ea400080010ff */
[----:B--2---:R-:W-:Y:S05]  /*7d20*/  @!P0 BRA `(.L_x_65) ;  /* 0xfffffffc00ec8947 */ /* 0x004fea000383ffff */
[----:B------:R-:W-:Y:S05]  /*7d30*/  BRA `(.L_x_64) ;  /* 0xffffffb4003c7947 */ /* 0x000fea000383ffff */
.L_x_66:
[----:B-1----:R1:W2:Y:S02]  /*7d40*/  SYNCS.PHASECHK.TRANS64.TRYWAIT P0, [R0+URZ+0x70], R5 ;  /* 0x00007005000075a7 */ /* 0x0022a400080011ff */
[----:B--2---:R-:W-:Y:S05]  /*7d50*/  @!P0 NANOSLEEP.SYNCS 0x989680 ;  /* 0x009896800000895d */ /* 0x004fea0003900000 */
[----:B------:R-:W2:Y:S02]  /*7d60*/  @!P0 SYNCS.PHASECHK.TRANS64 P0, [R0+URZ+0x70], R5 ;  /* 0x00007005000085a7 */ /* 0x000ea400080010ff */
[----:B--2---:R-:W-:Y:S05]  /*7d70*/  @!P0 BRA `(.L_x_66) ;  /* 0xfffffffc00f08947 */ /* 0x004fea000383ffff */
[----:B------:R-:W-:Y:S05]  /*7d80*/  BRA `(.L_x_148) ;  /* 0xffffffb800487947 */ /* 0x000fea000383ffff */
.L_x_68:
[----:B------:R-:W-:-:S07]  /*7d90*/  MOV R0, UR8 ;  /* 0x0000000800007c02 */ /* 0x000fce0008000f00 */
.L_x_149:
[----:B-1----:R1:W2:Y:S02]  /*7da0*/  SYNCS.PHASECHK.TRANS64.TRYWAIT P0, [R0+URZ+0xb0], R5 ;  /* 0x0000b005000075a7 */ /* 0x0022a400080011ff */
[----:B--2---:R-:W-:Y:S05]  /*7db0*/  @!P0 NANOSLEEP.SYNCS 0x989680 ;  /* 0x009896800000895d */ /* 0x004fea0003900000 */
[----:B------:R-:W2:Y:S02]  /*7dc0*/  @!P0 SYNCS.PHASECHK.TRANS64 P0, [R0+URZ+0xb0], R5 ;  /* 0x0000b005000085a7 */ /* 0x000ea400080010ff */
[----:B--2---:R-:W-:Y:S05]  /*7dd0*/  @!P0 BRA `(.L_x_149) ;  /* 0xfffffffc00f08947 */ /* 0x004fea000383ffff */
[----:B------:R-:W-:Y:S05]  /*7de0*/  BRA `(.L_x_150) ;  /* 0xffffffb800947947 */ /* 0x000fea000383ffff */
.L_x_71:
[----:B------:R-:W-:Y:S07]  /*7df0*/  MOV R0, UR14 ;  /* 0x0000000e00007c02 */ /* 0x000fee0008000f00 */
.L_x_151:
[----:B-1----:R1:W2:Y:S02]  /*7e00*/  SYNCS.PHASECHK.TRANS64.TRYWAIT P0, [R0+URZ], R5 ;  /* 0x00000005000075a7 */ /* 0x0022a400080011ff */
[----:B--2---:R-:W-:Y:S05]  /*7e10*/  @!P0 NANOSLEEP.SYNCS 0x989680 ;  /* 0x009896800000895d */ /* 0x004fea0003900000 */
[----:B------:R-:W2:Y:S02]  /*7e20*/  @!P0 SYNCS.PHASECHK.TRANS64 P0, [R0+URZ], R5 ;  /* 0x00000005000085a7 */ /* 0x000ea400080010ff */
[----:B--2---:R-:W-:Y:S05]  /*7e30*/  @!P0 BRA `(.L_x_151) ;  /* 0xfffffffc00f08947 */ /* 0x004fea000383ffff */
[----:B------:R-:W-:Y:S05]  /*7e40*/  BRA `(.L_x_70) ;  /* 0xffffffb800a87947 */ /* 0x000fea000383ffff */
.L_x_75:
[----:B-1----:R-:W-:-:S07]  /*7e50*/  MOV R0, UR8 ;  /* 0x0000000800007c02 */ /* 0x002fce0008000f00 */
.L_x_152:
[----:B-1----:R1:W2:Y:S02]  /*7e60*/  SYNCS.PHASECHK.TRANS64.TRYWAIT P0, [R0+URZ], R3 ;  /* 0x00000003000075a7 */ /* 0x0022a400080011ff */
[----:B--2---:R-:W-:Y:S05]  /*7e70*/  @!P0 NANOSLEEP.SYNCS 0x989680 ;  /* 0x009896800000895d */ /* 0x004fea0003900000 */
[----:B------:R-:W2:Y:S02]  /*7e80*/  @!P0 SYNCS.PHASECHK.TRANS64 P0, [R0+URZ], R3 ;  /* 0x00000003000085a7 */ /* 0x000ea400080010ff */
[----:B--2---:R-:W-:Y:S05]  /*7e90*/  @!P0 BRA `(.L_x_152) ;  /* 0xfffffffc00f08947 */ /* 0x004fea000383ffff */
[----:B------:R-:W-:Y:S05]  /*7ea0*/  BRA `(.L_x_153) ;  /* 0xffffffbc00ec7947 */ /* 0x000fea000383ffff */
.L_x_76:
[----:B------:R-:W-:-:S07]  /*7eb0*/  MOV R0, UR8 ;  /* 0x0000000800007c02 */ /* 0x000fce0008000f00 */
.L_x_154:
[----:B-1----:R1:W2:Y:S02]  /*7ec0*/  SYNCS.PHASECHK.TRANS64.TRYWAIT P0, [R0+URZ], R3 ;  /* 0x00000003000075a7 */ /* 0x0022a400080011ff */
[----:B--2---:R-:W-:Y:S05]  /*7ed0*/  @!P0 NANOSLEEP.SYNCS 0x989680 ;  /* 0x009896800000895d */ /* 0x004fea0003900000 */
[----:B------:R-:W2:Y:S02]  /*7ee0*/  @!P0 SYNCS.PHASECHK.TRANS64 P0, [R0+URZ], R3 ;  /* 0x00000003000085a7 */ /* 0x000ea400080010ff */
[----:B--2---:R-:W-:Y:S05]  /*7ef0*/  @!P0 BRA `(.L_x_154) ;  /* 0xfffffffc00f08947 */ /* 0x004fea000383ffff */
[----:B------:R-:W-:Y:S05]  /*7f00*/  BRA `(.L_x_155) ;  /* 0xffffffbc00f87947 */ /* 0x000fea000383ffff */
.L_x_77:
[----:B------:R-:W-:-:S07]  /*7f10*/  MOV R0, UR8 ;  /* 0x0000000800007c02 */ /* 0x000fce0008000f00 */
.L_x_156:
[----:B-1----:R1:W2:Y:S02]  /*7f20*/  SYNCS.PHASECHK.TRANS64.TRYWAIT P0, [R0+URZ], R3 ;  /* 0x00000003000075a7 */ /* 0x0022a400080011ff */
[----:B--2---:R-:W-:Y:S05]  /*7f30*/  @!P0 NANOSLEEP.SYNCS 0x989680 ;  /* 0x009896800000895d */ /* 0x004fea0003900000 */
[----:B------:R-:W2:Y:S02]  /*7f40*/  @!P0 SYNCS.PHASECHK.TRANS64 P0, [R0+URZ], R3 ;  /* 0x00000003000085a7 */ /* 0x000ea400080010ff */
[----:B--2---:R-:W-:Y:S05]  /*7f50*/  @!P0 BRA `(.L_x_156) ;  /* 0xfffffffc00f08947 */ /* 0x004fea000383ffff */
[----:B------:R-:W-:Y:S05]  /*7f60*/  BRA `(.L_x_157) ;  /* 0xffffffc000047947 */ /* 0x000fea000383ffff */
.L_x_80:
[----:B------:R-:W-:-:S07]  /*7f70*/  MOV R0, UR7 ;  /* 0x0000000700007c02 */ /* 0x000fce0008000f00 */
.L_x_158:
[----:B-1----:R1:W2:Y:S02]  /*7f80*/  SYNCS.PHASECHK.TRANS64.TRYWAIT P1, [R0+URZ+0xf0], R3 ;  /* 0x0000f003000075a7 */ /* 0x0022a400080211ff */
[----:B--2---:R-:W-:Y:S05]  /*7f90*/  @!P1 NANOSLEEP.SYNCS 0x989680 ;  /* 0x009896800000995d */ /* 0x004fea0003900000 */
[----:B------:R-:W2:Y:S02]  /*7fa0*/  @!P1 SYNCS.PHASECHK.TRANS64 P1, [R0+URZ+0xf0], R3 ;  /* 0x0000f003000095a7 */ /* 0x000ea400080210ff */
[----:B--2---:R-:W-:Y:S05]  /*7fb0*/  @!P1 BRA `(.L_x_158) ;  /* 0xfffffffc00f09947 */ /* 0x004fea000383ffff */
[----:B------:R-:W-:Y:S05]  /*7fc0*/  BRA `(.L_x_159) ;  /* 0xffffffc000507947 */ /* 0x000fea000383ffff */
.L_x_85:
[----:B--2---:R2:W4:Y:S02]  /*7fd0*/  SYNCS.PHASECHK.TRANS64.TRYWAIT P0, [R0+URZ+0x70], R3 ;  /* 0x00007003000075a7 */ /* 0x00452400080011ff */
[----:B----4-:R-:W-:Y:S05]  /*7fe0*/  @!P0 NANOSLEEP.SYNCS 0x989680 ;  /* 0x009896800000895d */ /* 0x010fea0003900000 */
[----:B------:R-:W4:Y:S02]  /*7ff0*/  @!P0 SYNCS.PHASECHK.TRANS64 P0, [R0+URZ+0x70], R3 ;  /* 0x00007003000085a7 */ /* 0x000f2400080010ff */
[----:B----4-:R-:W-:Y:S05]  /*8000*/  @!P0 BRA `(.L_x_85) ;  /* 0xfffffffc00f08947 */ /* 0x010fea000383ffff */
[----:B------:R-:W-:Y:S05]  /*8010*/  BRA `(.L_x_160) ;  /* 0xffffffc400547947 */ /* 0x000fea000383ffff */
.L_x_88:
[----:B------:R-:W-:Y:S07]  /*8020*/  MOV R0, UR6 ;  /* 0x0000000600007c02 */ /* 0x000fee0008000f00 */
.L_x_161:
[----:B--2---:R2:W4:Y:S02]  /*8030*/  SYNCS.PHASECHK.TRANS64.TRYWAIT P0, [R0+URZ+0x68], R3 ;  /* 0x00006803000075a7 */ /* 0x00452400080011ff */
[----:B----4-:R-:W-:Y:S05]  /*8040*/  @!P0 NANOSLEEP.SYNCS 0x989680 ;  /* 0x009896800000895d */ /* 0x010fea0003900000 */
[----:B------:R-:W4:Y:S02]  /*8050*/  @!P0 SYNCS.PHASECHK.TRANS64 P0, [R0+URZ+0x68], R3 ;  /* 0x00006803000085a7 */ /* 0x000f2400080010ff */
[----:B----4-:R-:W-:Y:S05]  /*8060*/  @!P0 BRA `(.L_x_161) ;  /* 0xfffffffc00f08947 */ /* 0x010fea000383ffff */
[----:B------:R-:W-:Y:S05]  /*8070*/  BRA `(.L_x_87) ;  /* 0xffffffc800347947 */ /* 0x000fea000383ffff */
.L_x_91:
[----:B------:R-:W-:Y:S07]  /*8080*/  MOV R0, UR15 ;  /* 0x0000000f00007c02 */ /* 0x000fee0008000f00 */
.L_x_162:
[----:B-1----:R1:W2:Y:S02]  /*8090*/  SYNCS.PHASECHK.TRANS64.TRYWAIT P0, [R0+URZ+0x48], R3 ;  /* 0x00004803000075a7 */ /* 0x0022a400080011ff */
[----:B--2---:R-:W-:Y:S05]  /*80a0*/  @!P0 NANOSLEEP.SYNCS 0x989680 ;  /* 0x009896800000895d */ /* 0x004fea0003900000 */
[----:B------:R-:W2:Y:S02]  /*80b0*/  @!P0 SYNCS.PHASECHK.TRANS64 P0, [R0+URZ+0x48], R3 ;  /* 0x00004803000085a7 */ /* 0x000ea400080010ff */
[----:B--2---:R-:W-:Y:S05]  /*80c0*/  @!P0 BRA `(.L_x_162) ;  /* 0xfffffffc00f08947 */ /* 0x004fea000383ffff */
[----:B------:R-:W-:Y:S05]  /*80d0*/  BRA `(.L_x_163) ;  /* 0xffffffc800ac7947 */ /* 0x000fea000383ffff */
.L_x_92:
[----:B------:R-:W-:Y:S07]  /*80e0*/  MOV R3, UR13 ;  /* 0x0000000d00037c02 */ /* 0x000fee0008000f00 */
.L_x_164:
[----:B-1----:R1:W2:Y:S02]  /*80f0*/  SYNCS.PHASECHK.TRANS64.TRYWAIT P0, [R3+URZ+0x48], R12 ;  /* 0x0000480c030075a7 */ /* 0x0022a400080011ff */
[----:B--2---:R-:W-:Y:S05]  /*8100*/  @!P0 NANOSLEEP.SYNCS 0x989680 ;  /* 0x009896800000895d */ /* 0x004fea0003900000 */
[----:B------:R-:W2:Y:S02]  /*8110*/  @!P0 SYNCS.PHASECHK.TRANS64 P0, [R3+URZ+0x48], R12 ;  /* 0x0000480c030085a7 */ /* 0x000ea400080010ff */
[----:B--2---:R-:W-:Y:S05]  /*8120*/  @!P0 BRA `(.L_x_164) ;  /* 0xfffffffc00f08947 */ /* 0x004fea000383ffff */
[----:B------:R-:W-:Y:S05]  /*8130*/  BRA `(.L_x_165) ;  /* 0xffffffcc00687947 */ /* 0x000fea000383ffff */
.L_x_94:
[----:B------:R-:W-:-:S07]  /*8140*/  MOV R0, UR4 ;  /* 0x0000000400007c02 */ /* 0x000fce0008000f00 */
.L_x_166:
[----:B-1----:R1:W4:Y:S02]  /*8150*/  SYNCS.PHASECHK.TRANS64.TRYWAIT P0, [R0+URZ], R3 ;  /* 0x00000003000075a7 */ /* 0x00232400080011ff */
[----:B----4-:R-:W-:Y:S05]  /*8160*/  @!P0 NANOSLEEP.SYNCS 0x989680 ;  /* 0x009896800000895d */ /* 0x010fea0003900000 */
[----:B------:R-:W4:Y:S02]  /*8170*/  @!P0 SYNCS.PHASECHK.TRANS64 P0, [R0+URZ], R3 ;  /* 0x00000003000085a7 */ /* 0x000f2400080010ff */
[----:B----4-:R-:W-:Y:S05]  /*8180*/  @!P0 BRA `(.L_x_166) ;  /* 0xfffffffc00f08947 */ /* 0x010fea000383ffff */
[----:B------:R-:W-:Y:S05]  /*8190*/  BRA `(.L_x_167) ;  /* 0xffffffd000107947 */ /* 0x000fea000383ffff */
.L_x_95:
[----:B------:R-:W-:-:S07]  /*81a0*/  MOV R0, UR4 ;  /* 0x0000000400007c02 */ /* 0x000fce0008000f00 */
.L_x_168:
[----:B-1----:R1:W4:Y:S02]  /*81b0*/  SYNCS.PHASECHK.TRANS64.TRYWAIT P0, [R0+URZ], R3 ;  /* 0x00000003000075a7 */ /* 0x00232400080011ff */
[----:B----4-:R-:W-:Y:S05]  /*81c0*/  @!P0 NANOSLEEP.SYNCS 0x989680 ;  /* 0x009896800000895d */ /* 0x010fea0003900000 */
[----:B------:R-:W4:Y:S02]  /*81d0*/  @!P0 SYNCS.PHASECHK.TRANS64 P0, [R0+URZ], R3 ;  /* 0x00000003000085a7 */ /* 0x000f2400080010ff */
[----:B----4-:R-:W-:Y:S05]  /*81e0*/  @!P0 BRA `(.L_x_168) ;  /* 0xfffffffc00f08947 */ /* 0x010fea000383ffff */
[----:B------:R-:W-:Y:S05]  /*81f0*/  BRA `(.L_x_169) ;  /* 0xffffffd0001c7947 */ /* 0x000fea000383ffff */
.L_x_97:
[----:B--2---:R2:W4:Y:S02]  /*8200*/  SYNCS.PHASECHK.TRANS64.TRYWAIT P0, [R0+URZ+0x70], R3 ;  /* 0x00007003000075a7 */ /* 0x00452400080011ff */
[----:B----4-:R-:W-:Y:S05]  /*8210*/  @!P0 NANOSLEEP.SYNCS 0x989680 ;  /* 0x009896800000895d */ /* 0x010fea0003900000 */
[----:B------:R-:W4:Y:S02]  /*8220*/  @!P0 SYNCS.PHASECHK.TRANS64 P0, [R0+URZ+0x70], R3 ;  /* 0x00007003000085a7 */ /* 0x000f2400080010ff */
[----:B----4-:R-:W-:Y:S05]  /*8230*/  @!P0 BRA `(.L_x_97) ;  /* 0xfffffffc00f08947 */ /* 0x010fea000383ffff */
[----:B------:R-:W-:Y:S05]  /*8240*/  BRA `(.L_x_170) ;  /* 0xffffffd400007947 */ /* 0x000fea000383ffff */
.L_x_107:
[----:B-1----:R1:W3:Y:S02]  /*8250*/  SYNCS.PHASECHK.TRANS64.TRYWAIT P1, [R0+URZ+0x30], R5 ;  /* 0x00003005000075a7 */ /* 0x0022e400080211ff */
[----:B---3--:R-:W-:Y:S05]  /*8260*/  @!P1 NANOSLEEP.SYNCS 0x989680 ;  /* 0x009896800000995d */ /* 0x008fea0003900000 */
[----:B------:R-:W3:Y:S02]  /*8270*/  @!P1 SYNCS.PHASECHK.TRANS64 P1, [R0+URZ+0x30], R5 ;  /* 0x00003005000095a7 */ /* 0x000ee400080210ff */
[----:B---3--:R-:W-:Y:S05]  /*8280*/  @!P1 BRA `(.L_x_107) ;  /* 0xfffffffc00f09947 */ /* 0x008fea000383ffff */
[----:B------:R-:W-:Y:S05]  /*8290*/  BRA `(.L_x_106) ;  /* 0xffffffe000187947 */ /* 0x000fea000383ffff */
.L_x_109:
[----:B-1----:R1:W4:Y:S02]  /*82a0*/  SYNCS.PHASECHK.TRANS64.TRYWAIT P0, [R76+URZ+0x90], R3 ;  /* 0x000090034c0075a7 */ /* 0x00232400080011ff */
[----:B----4-:R-:W-:Y:S05]  /*82b0*/  @!P0 NANOSLEEP.SYNCS 0x989680 ;  /* 0x009896800000895d */ /* 0x010fea0003900000 */
[----:B------:R-:W4:Y:S02]  /*82c0*/  @!P0 SYNCS.PHASECHK.TRANS64 P0, [R76+URZ+0x90], R3 ;  /* 0x000090034c0085a7 */ /* 0x000f2400080010ff */
[----:B----4-:R-:W-:Y:S05]  /*82d0*/  @!P0 BRA `(.L_x_109) ;  /* 0xfffffffc00f08947 */ /* 0x010fea000383ffff */
[----:B------:R-:W-:Y:S05]  /*82e0*/  BRA `(.L_x_108) ;  /* 0xffffffe000487947 */ /* 0x000fea000383ffff */
.L_x_120:
[----:B--2---:R2:W3:Y:S02]  /*82f0*/  SYNCS.PHASECHK.TRANS64.TRYWAIT P0, [R2+URZ+0x30], R83 ;  /* 0x00003053020075a7 */ /* 0x0044e400080011ff */
[----:B---3--:R-:W-:Y:S05]  /*8300*/  @!P0 NANOSLEEP.SYNCS 0x989680 ;  /* 0x009896800000895d */ /* 0x008fea0003900000 */
[----:B------:R-:W3:Y:S02]  /*8310*/  @!P0 SYNCS.PHASECHK.TRANS64 P0, [R2+URZ+0x30], R83 ;  /* 0x00003053020085a7 */ /* 0x000ee400080010ff */
[----:B---3--:R-:W-:Y:S05]  /*8320*/  @!P0 BRA `(.L_x_120) ;  /* 0xfffffffc00f08947 */ /* 0x008fea000383ffff */
[----:B------:R-:W-:Y:S05]  /*8330*/  BRA `(.L_x_119) ;  /* 0xffffffe8006c7947 */ /* 0x000fea000383ffff */
        .weak           $__internal_0_$__cuda_sm10x_tcgen05_guardrail_trap_col_being_dealloced_not_returned_by_alloc
        .type           $__internal_0_$__cuda_sm10x_tcgen05_guardrail_trap_col_being_dealloced_not_returned_by_alloc,@function
        .size           $__internal_0_$__cuda_sm10x_tcgen05_guardrail_trap_col_being_dealloced_not_returned_by_alloc,($__internal_1_$__cuda_sm10x_tcgen05_guardrail_trap_phase_invalid_during_alloc - $__internal_0_$__cuda_sm10x_tcgen05_guardrail_trap_col_being_dealloced_not_returned_by_alloc)
$__internal_0_$__cuda_sm10x_tcgen05_guardrail_trap_col_being_dealloced_not_returned_by_alloc:
[----:B------:R-:W-:Y:S05]  /*8340*/  BPT.TRAP 0x1 ;  /* 0x000000040000795c */ /* 0x000fea0000300000 */
[----:B------:R-:W-:-:S04]  /*8350*/  HFMA2 R3, -RZ, RZ, 0, 0 ;  /* 0x00000000ff037431 */ /* 0x000fc800000001ff */
[----:B------:R-:W-:Y:S05]  /*8360*/  RET.REL.NODEC R2 `(_ZN7cutlass13device_kernelINS_4gemm6kernel13GemmUniversalIN4cute5tupleIJiiiiEEENS1_10collective13CollectiveMmaINS1_35MainloopSm100TmaUmmaWarpSpecializedILi3ELi2ELi4ENS5_IJNS4_1CILi2EEENSA_ILi1EEESC_EEEEENS5_IJNSA_ILi128EEENSA_ILi64EEESF_EEENS_10bfloat16_tENS5_IJlSC_lEEESI_SJ_NS4_8TiledMMAINS4_8MMA_AtomIJNS4_26SM100_MMA_F16BF16_2x1SM_SSISI_SI_fLi128ELi64ELNS4_4UMMA5MajorE0ELSO_0ELNSN_7ScaleInE0ELSP_0EEEEEENS4_6LayoutINS5_IJSC_SC_SC_EEENS5_IJNSA_ILi0EEESU_SU_EEEEENS5_IJNS4_10UnderscoreESX_SX_EEEEENS4_18SM100_TMA_2SM_LOADENS4_14ComposedLayoutINS4_7SwizzleILi3ELi4ELi3EEENS4_18smem_ptr_flag_bitsILi16EEENSS_INS5_IJNSA_ILi8EEESG_EEENS5_IJSG_SC_EEEEEEEvNS4_8identityES10_S1A_vS1B_EENS_8epilogue10collective18CollectiveEpilogueINS1D_23Sm100TmaWarpSpecializedILi3ELi2ELi16ELb1ELb0EEEJNS5_IJSG_SG_SF_EEENS5_IJNSS_ISG_SC_EENSS_INS5_IJNSA_ILi16EEESB_EEENS5_IJSC_NSA_ILi32EEEEEEEEEEESI_SJ_SI_SJ_NS1D_6fusion15FusionCallbacksIS1H_NS1Q_17LinearCombinationISI_fSI_fLNS_15FloatRoundStyleE2EEES1I_S1P_JEEENS4_5SM1004TMEM4LOAD26SM100_TMEM_LOAD_32dp32b16xENS4_13SM90_TMA_LOADENS11_INS12_ILi1ELi4ELi3EEES15_NSS_INS5_IJS16_S1K_EEENS5_IJS1K_SC_EEEEEEENS4_39AutoVectorizingCopyWithAssumedAlignmentILi128EEENS4_14SM90_TMA_STOREES25_S27_S27_EEEvvEEEEvNT_6ParamsE) ;  /* 0xffffff7c02247950 */ /* 0x000fea0003c3ffff */
        .weak           $__internal_1_$__cuda_sm10x_tcgen05_guardrail_trap_phase_invalid_during_alloc
        .type           $__internal_1_$__cuda_sm10x_tcgen05_guardrail_trap_phase_invalid_during_alloc,@function
        .size           $__internal_1_$__cuda_sm10x_tcgen05_guardrail_trap_phase_invalid_during_alloc,($__internal_2_$__cuda_sm10x_tcgen05_guardrail_trap_unallocated_columns_being_dealloced - $__internal_1_$__cuda_sm10x_tcgen05_guardrail_trap_phase_invalid_during_alloc)
$__internal_1_$__cuda_sm10x_tcgen05_guardrail_trap_phase_invalid_during_alloc:
[----:B------:R-:W-:Y:S05]  /*8370*/  BPT.TRAP 0x1 ;  /* 0x000000040000795c */ /* 0x000fea0000300000 */
[----:B------:R-:W-:-:S04]  /*8380*/  MOV R3, 0x0 ;  /* 0x0000000000037802 */ /* 0x000fc80000000f00 */
[----:B------:R-:W-:Y:S05]  /*8390*/  RET.REL.NODEC R2 `(_ZN7cutlass13device_kernelINS_4gemm6kernel13GemmUniversalIN4cute5tupleIJiiiiEEENS1_10collective13CollectiveMmaINS1_35MainloopSm100TmaUmmaWarpSpecializedILi3ELi2ELi4ENS5_IJNS4_1CILi2EEENSA_ILi1EEESC_EEEEENS5_IJNSA_ILi128EEENSA_ILi64EEESF_EEENS_10bfloat16_tENS5_IJlSC_lEEESI_SJ_NS4_8TiledMMAINS4_8MMA_AtomIJNS4_26SM100_MMA_F16BF16_2x1SM_SSISI_SI_fLi128ELi64ELNS4_4UMMA5MajorE0ELSO_0ELNSN_7ScaleInE0ELSP_0EEEEEENS4_6LayoutINS5_IJSC_SC_SC_EEENS5_IJNSA_ILi0EEESU_SU_EEEEENS5_IJNS4_10UnderscoreESX_SX_EEEEENS4_18SM100_TMA_2SM_LOADENS4_14ComposedLayoutINS4_7SwizzleILi3ELi4ELi3EEENS4_18smem_ptr_flag_bitsILi16EEENSS_INS5_IJNSA_ILi8EEESG_EEENS5_IJSG_SC_EEEEEEEvNS4_8identityES10_S1A_vS1B_EENS_8epilogue10collective18CollectiveEpilogueINS1D_23Sm100TmaWarpSpecializedILi3ELi2ELi16ELb1ELb0EEEJNS5_IJSG_SG_SF_EEENS5_IJNSS_ISG_SC_EENSS_INS5_IJNSA_ILi16EEESB_EEENS5_IJSC_NSA_ILi32EEEEEEEEEEESI_SJ_SI_SJ_NS1D_6fusion15FusionCallbacksIS1H_NS1Q_17LinearCombinationISI_fSI_fLNS_15FloatRoundStyleE2EEES1I_S1P_JEEENS4_5SM1004TMEM4LOAD26SM100_TMEM_LOAD_32dp32b16xENS4_13SM90_TMA_LOADENS11_INS12_ILi1ELi4ELi3EEES15_NSS_INS5_IJS16_S1K_EEENS5_IJS1K_SC_EEEEEEENS4_39AutoVectorizingCopyWithAssumedAlignmentILi128EEENS4_14SM90_TMA_STOREES25_S27_S27_EEEvvEEEEvNT_6ParamsE) ;  /* 0xffffff7c02187950 */ /* 0x000fea0003c3ffff */
        .weak           $__internal_2_$__cuda_sm10x_tcgen05_guardrail_trap_unallocated_columns_being_dealloced
        .type           $__internal_2_$__cuda_sm10x_tcgen05_guardrail_trap_unallocated_columns_being_dealloced,@function
        .size           $__internal_2_$__cuda_sm10x_tcgen05_guardrail_trap_unallocated_columns_being_dealloced,(.L_x_172 - $__internal_2_$__cuda_sm10x_tcgen05_guardrail_trap_unallocated_columns_being_dealloced)
$__internal_2_$__cuda_sm10x_tcgen05_guardrail_trap_unallocated_columns_being_dealloced:
[----:B------:R-:W-:Y:S05]  /*83a0*/  BPT.TRAP 0x1 ;  /* 0x000000040000795c */ /* 0x000fea0000300000 */
[----:B------:R-:W-:-:S04]  /*83b0*/  HFMA2 R3, -RZ, RZ, 0, 0 ;  /* 0x00000000ff037431 */ /* 0x000fc800000001ff */
[----:B------:R-:W-:Y:S05]  /*83c0*/  RET.REL.NODEC R2 `(_ZN7cutlass13device_kernelINS_4gemm6kernel13GemmUniversalIN4cute5tupleIJiiiiEEENS1_10collective13CollectiveMmaINS1_35MainloopSm100TmaUmmaWarpSpecializedILi3ELi2ELi4ENS5_IJNS4_1CILi2EEENSA_ILi1EEESC_EEEEENS5_IJNSA_ILi128EEENSA_ILi64EEESF_EEENS_10bfloat16_tENS5_IJlSC_lEEESI_SJ_NS4_8TiledMMAINS4_8MMA_AtomIJNS4_26SM100_MMA_F16BF16_2x1SM_SSISI_SI_fLi128ELi64ELNS4_4UMMA5MajorE0ELSO_0ELNSN_7ScaleInE0ELSP_0EEEEEENS4_6LayoutINS5_IJSC_SC_SC_EEENS5_IJNSA_ILi0EEESU_SU_EEEEENS5_IJNS4_10UnderscoreESX_SX_EEEEENS4_18SM100_TMA_2SM_LOADENS4_14ComposedLayoutINS4_7SwizzleILi3ELi4ELi3EEENS4_18smem_ptr_flag_bitsILi16EEENSS_INS5_IJNSA_ILi8EEESG_EEENS5_IJSG_SC_EEEEEEEvNS4_8identityES10_S1A_vS1B_EENS_8epilogue10collective18CollectiveEpilogueINS1D_23Sm100TmaWarpSpecializedILi3ELi2ELi16ELb1ELb0EEEJNS5_IJSG_SG_SF_EEENS5_IJNSS_ISG_SC_EENSS_INS5_IJNSA_ILi16EEESB_EEENS5_IJSC_NSA_ILi32EEEEEEEEEEESI_SJ_SI_SJ_NS1D_6fusion15FusionCallbacksIS1H_NS1Q_17LinearCombinationISI_fSI_fLNS_15FloatRoundStyleE2EEES1I_S1P_JEEENS4_5SM1004TMEM4LOAD26SM100_TMEM_LOAD_32dp32b16xENS4_13SM90_TMA_LOADENS11_INS12_ILi1ELi4ELi3EEES15_NSS_INS5_IJS16_S1K_EEENS5_IJS1K_SC_EEEEEEENS4_39AutoVectorizingCopyWithAssumedAlignmentILi128EEENS4_14SM90_TMA_STOREES25_S27_S27_EEEvvEEEEvNT_6ParamsE) ;  /* 0xffffff7c020c7950 */ /* 0x000fea0003c3ffff */
.L_x_171:
[----:B------:R-:W-:-:S00]  /*83d0*/  BRA `(.L_x_171) ;  /* 0xfffffffc00fc7947 */ /* 0x000fc0000383ffff */
[----:B------:R-:W-:-:S00]  /*83e0*/  NOP ;  /* 0x0000000000007918 */ /* 0x000fc00000000000 */
        /* <DEDUP_REMOVED lines=9> */
.L_x_172:


//--------------------- .nv.global.init           --------------------------
	.section	.nv.global.init,"aw",@progbits
.nv.global.init:
	.type		$str$27,@object
	.size		$str$27,($str$28 - $str$27)
$str$27:
        /*0000*/ 	.byte	0x28, 0x61, 0x64, 0x64, 0x72, 0x65, 0x73, 0x73, 0x20, 0x26, 0x20, 0x6d, 0x61, 0x73, 0x6b, 0x29
        /*0010*/ 	.byte	0x20, 0x3d, 0x3d, 0x20, 0x30, 0x00
	.type		$str$28,@object
	.size		$str$28,($str$26 - $str$28)
$str$28:
        /*0016*/ 	.byte	0x2f, 0x74, 0x6d, 0x70, 0x2f, 0x63, 0x75, 0x74, 0x6c, 0x61, 0x73, 0x73, 0x5f, 0x73, 0x77, 0x65
        /*0026*/ 	.byte	0x65, 0x70, 0x5f, 0x73, 0x72, 0x63, 0x2f, 0x69, 0x6e, 0x63, 0x6c, 0x75, 0x64, 0x65, 0x2f, 0x63
        /*0036*/ 	.byte	0x75, 0x74, 0x65, 0x2f, 0x70, 0x6f, 0x69, 0x6e, 0x74, 0x65, 0x72, 0x5f, 0x66, 0x6c, 0x61, 0x67
        /*0046*/ 	.byte	0x67, 0x65, 0x64, 0x2e, 0x68, 0x70, 0x70, 0x00
	.type		$str$26,@object
	.size		$str$26,($str$25 - $str$26)
$str$26:
        /*004e*/ 	.byte	0x2f, 0x74, 0x6d, 0x70, 0x2f, 0x63, 0x75, 0x74, 0x6c, 0x61, 0x73, 0x73, 0x5f, 0x73, 0x77, 0x65
        /*005e*/ 	.byte	0x65, 0x70, 0x5f, 0x73, 0x72, 0x63, 0x2f, 0x69, 0x6e, 0x63, 0x6c, 0x75, 0x64, 0x65, 0x2f, 0x63
        /*006e*/ 	.byte	0x75, 0x74, 0x65, 0x2f, 0x61, 0x74, 0x6f, 0x6d, 0x2f, 0x63, 0x6f, 0x70, 0x79, 0x5f, 0x74, 0x72
        /*007e*/ 	.byte	0x61, 0x69, 0x74, 0x73, 0x5f, 0x73, 0x6d, 0x31, 0x30, 0x30, 0x2e, 0x68, 0x70, 0x70, 0x00
	.type		$str$25,@object
	.size		$str$25,(__unnamed_1 - $str$25)
$str$25:
        /*008d*/ 	.byte	0x28, 0x28, 0x75, 0x69, 0x6e, 0x74, 0x33, 0x32, 0x5f, 0x74, 0x28, 0x74, 0x68, 0x72, 0x65, 0x61
        /*009d*/ 	.byte	0x64, 0x49, 0x64, 0x78, 0x2e, 0x78, 0x29, 0x20, 0x2f, 0x20, 0x33, 0x32, 0x29, 0x20, 0x25, 0x20
        /*00ad*/ 	.byte	0x34, 0x29, 0x20, 0x3d, 0x3d, 0x20, 0x28, 0x28, 0x28, 0x74, 0x6d, 0x65, 0x6d, 0x5f, 0x61, 0x64
        /*00bd*/ 	.byte	0x64, 0x72, 0x20, 0x3e, 0x3e, 0x20, 0x31, 0x36, 0x29, 0x20, 0x2f, 0x20, 0x33, 0x32, 0x29, 0x20
        /*00cd*/ 	.byte	0x25, 0x20, 0x34, 0x29, 0x00
	.type		__unnamed_1,@object
	.size		__unnamed_1,(__unnamed_2 - __unnamed_1)
__unnamed_1:
        /*00d2*/ 	.byte	0x61, 0x75, 0x74, 0x6f, 0x20, 0x63, 0x75, 0x74, 0x65, 0x3a, 0x3a, 0x61, 0x73, 0x5f, 0x70, 0x6f
        /* <DEDUP_REMOVED lines=24> */
        /*0262*/ 	.byte	0x43, 0x3c, 0x32, 0x30, 0x34, 0x38, 0x3e, 0x3e, 0x3e, 0x3e, 0x5d, 0x00
	.type		__unnamed_2,@object
	.size		__unnamed_2,(.L_2 - __unnamed_2)
__unnamed_2:
        /* <DEDUP_REMOVED lines=40> */
        /*04ee*/ 	.byte	0x3a, 0x3a, 0x43, 0x3c, 0x30, 0x3e, 0x3e, 0x3e, 0x3e, 0x5d, 0x00
.L_2:


//--------------------- .nv.shared._ZN7cutlass13device_kernelINS_4gemm6kernel13GemmUniversalIN4cute5tupleIJiiiiEEENS1_10collective13CollectiveMmaINS1_35MainloopSm100TmaUmmaWarpSpecializedILi3ELi2ELi4ENS5_IJNS4_1CILi2EEENSA_ILi1EEESC_EEEEENS5_IJNSA_ILi128EEENSA_ILi64EEESF_EEENS_10bfloat16_tENS5_IJlSC_lEEESI_SJ_NS4_8TiledMMAINS4_8MMA_AtomIJNS4_26SM100_MMA_F16BF16_2x1SM_SSISI_SI_fLi128ELi64ELNS4_4UMMA5MajorE0ELSO_0ELNSN_7ScaleInE0ELSP_0EEEEEENS4_6LayoutINS5_IJSC_SC_SC_EEENS5_IJNSA_ILi0EEESU_SU_EEEEENS5_IJNS4_10UnderscoreESX_SX_EEEEENS4_18SM100_TMA_2SM_LOADENS4_14ComposedLayoutINS4_7SwizzleILi3ELi4ELi3EEENS4_18smem_ptr_flag_bitsILi16EEENSS_INS5_IJNSA_ILi8EEESG_EEENS5_IJSG_SC_EEEEEEEvNS4_8identityES10_S1A_vS1B_EENS_8epilogue10collective18CollectiveEpilogueINS1D_23Sm100TmaWarpSpecializedILi3ELi2ELi16ELb1ELb0EEEJNS5_IJSG_SG_SF_EEENS5_IJNSS_ISG_SC_EENSS_INS5_IJNSA_ILi16EEESB_EEENS5_IJSC_NSA_ILi32EEEEEEEEEEESI_SJ_SI_SJ_NS1D_6fusion15FusionCallbacksIS1H_NS1Q_17LinearCombinationISI_fSI_fLNS_15FloatRoundStyleE2EEES1I_S1P_JEEENS4_5SM1004TMEM4LOAD26SM100_TMEM_LOAD_32dp32b16xENS4_13SM90_TMA_LOADENS11_INS12_ILi1ELi4ELi3EEES15_NSS_INS5_IJS16_S1K_EEENS5_IJS1K_SC_EEEEEEENS4_39AutoVectorizingCopyWithAssumedAlignmentILi128EEENS4_14SM90_TMA_STOREES25_S27_S27_EEEvvEEEEvNT_6ParamsE --------------------------
	.section	.nv.shared._ZN7cutlass13device_kernelINS_4gemm6kernel13GemmUniversalIN4cute5tupleIJiiiiEEENS1_10collective13CollectiveMmaINS1_35MainloopSm100TmaUmmaWarpSpecializedILi3ELi2ELi4ENS5_IJNS4_1CILi2EEENSA_ILi1EEESC_EEEEENS5_IJNSA_ILi128EEENSA_ILi64EEESF_EEENS_10bfloat16_tENS5_IJlSC_lEEESI_SJ_NS4_8TiledMMAINS4_8MMA_AtomIJNS4_26SM100_MMA_F16BF16_2x1SM_SSISI_SI_fLi128ELi64ELNS4_4UMMA5MajorE0ELSO_0ELNSN_7ScaleInE0ELSP_0EEEEEENS4_6LayoutINS5_IJSC_SC_SC_EEENS5_IJNSA_ILi0EEESU_SU_EEEEENS5_IJNS4_10UnderscoreESX_SX_EEEEENS4_18SM100_TMA_2SM_LOADENS4_14ComposedLayoutINS4_7SwizzleILi3ELi4ELi3EEENS4_18smem_ptr_flag_bitsILi16EEENSS_INS5_IJNSA_ILi8EEESG_EEENS5_IJSG_SC_EEEEEEEvNS4_8identityES10_S1A_vS1B_EENS_8epilogue10collective18CollectiveEpilogueINS1D_23Sm100TmaWarpSpecializedILi3ELi2ELi16ELb1ELb0EEEJNS5_IJSG_SG_SF_EEENS5_IJNSS_ISG_SC_EENSS_INS5_IJNSA_ILi16EEESB_EEENS5_IJSC_NSA_ILi32EEEEEEEEEEESI_SJ_SI_SJ_NS1D_6fusion15FusionCallbacksIS1H_NS1Q_17LinearCombinationISI_fSI_fLNS_15FloatRoundStyleE2EEES1I_S1P_JEEENS4_5SM1004TMEM4LOAD26SM100_TMEM_LOAD_32dp32b16xENS4_13SM90_TMA_LOADENS11_INS12_ILi1ELi4ELi3EEES15_NSS_INS5_IJS16_S1K_EEENS5_IJS1K_SC_EEEEEEENS4_39AutoVectorizingCopyWithAssumedAlignmentILi128EEENS4_14SM90_TMA_STOREES25_S27_S27_EEEvvEEEEvNT_6ParamsE,"aw",@nobits
	.sectionflags	@""
	.align	16
	.zero		1024


//--------------------- .nv.shared.reserved.0     --------------------------
	.section	.nv.shared.reserved.0,"aw",@nobits
	.weak		__nv_reservedSMEM_offset_0_alias
	.size		__nv_reservedSMEM_offset_0_alias, 0, 64
	.other		__nv_reservedSMEM_offset_0_alias,@"STO_CUDA_RESERVED_SHARED STV_DEFAULT"
__nv_reservedSMEM_offset_0_alias:
	.zero		0
.nv.shared.reserved.0:
	.zero		64
	.weak		__nv_reservedSMEM_tcgen05_partition
	.type		__nv_reservedSMEM_tcgen05_partition,@object
	.size		__nv_reservedSMEM_tcgen05_partition,(.L_0 - __nv_reservedSMEM_tcgen05_partition)
__nv_reservedSMEM_tcgen05_partition:
	.zero		32
.L_0:


//--------------------- .nv.global                --------------------------
	.section	.nv.global,"aw",@nobits
.nv.global:
	.type		_ZN39_INTERNAL_8d00d1a4_4_k_cu_89f40f57_84724cute1_E,@object
	.size		_ZN39_INTERNAL_8d00d1a4_4_k_cu_89f40f57_84724cute1_E,(_ZN39_INTERNAL_8d00d1a4_4_k_cu_89f40f57_84724cuda3std3__45__cpo6cbeginE - _ZN39_INTERNAL_8d00d1a4_4_k_cu_89f40f57_84724cute1_E)
_ZN39_INTERNAL_8d00d1a4_4_k_cu_89f40f57_84724cute1_E:
	.zero		1
	.type		_ZN39_INTERNAL_8d00d1a4_4_k_cu_89f40f57_84724cuda3std3__45__cpo6cbeginE,@object
	.size		_ZN39_INTERNAL_8d00d1a4_4_k_cu_89f40f57_84724cuda3std3__45__cpo6cbeginE,(_ZN39_INTERNAL_8d00d1a4_4_k_cu_89f40f57_84724cuda3std3__48in_placeE - _ZN39_INTERNAL_8d00d1a4_4_k_cu_89f40f57_84724cuda3std3__45__cpo6cbeginE)
_ZN39_INTERNAL_8d00d1a4_4_k_cu_89f40f57_84724cuda3std3__45__cpo6cbeginE:
	.zero		1
	.type		_ZN39_INTERNAL_8d00d1a4_4_k_cu_89f40f57_84724cuda3std3__48in_placeE,@object
	.size		_ZN39_INTERNAL_8d00d1a4_4_k_cu_89f40f57_84724cuda3std3__48in_placeE,(_ZN39_INTERNAL_8d00d1a4_4_k_cu_89f40f57_84724cuda3std6ranges3__45__cpo9iter_moveE - _ZN39_INTERNAL_8d00d1a4_4_k_cu_89f40f57_84724cuda3std3__48in_placeE)
_ZN39_INTERNAL_8d00d1a4_4_k_cu_89f40f57_84724cuda3std3__48in_placeE:
	.zero		1
	.type		_ZN39_INTERNAL_8d00d1a4_4_k_cu_89f40f57_84724cuda3std6ranges3__45__cpo9iter_moveE,@object
	.size		_ZN39_INTERNAL_8d00d1a4_4_k_cu_89f40f57_84724cuda3std6ranges3__45__cpo9iter_moveE,(_ZN39_INTERNAL_8d00d1a4_4_k_cu_89f40f57_84724cuda3std3__45__cpo5beginE - _ZN39_INTERNAL_8d00d1a4_4_k_cu_89f40f57_84724cuda3std6ranges3__45__cpo9iter_moveE)
_ZN39_INTERNAL_8d00d1a4_4_k_cu_89f40f57_84724cuda3std6ranges3__45__cpo9iter_moveE:
	.zero		1
	.type		_ZN39_INTERNAL_8d00d1a4_4_k_cu_89f40f57_84724cuda3std3__45__cpo5beginE,@object
	.size		_ZN39_INTERNAL_8d00d1a4_4_k_cu_89f40f57_84724cuda3std3__45__cpo5beginE,(_ZN39_INTERNAL_8d00d1a4_4_k_cu_89f40f57_84724cuda3std3__441_GLOBAL__N__8d00d1a4_4_k_cu_89f40f57_84726ignoreE - _ZN39_INTERNAL_8d00d1a4_4_k_cu_89f40f57_84724cuda3std3__45__cpo5beginE)
_ZN39_INTERNAL_8d00d1a4_4_k_cu_89f40f57_84724cuda3std3__45__cpo5beginE:
	.zero		1
	.type		_ZN39_INTERNAL_8d00d1a4_4_k_cu_89f40f57_84724cuda3std3__441_GLOBAL__N__8d00d1a4_4_k_cu_89f40f57_84726ignoreE,@object
	.size		_ZN39_INTERNAL_8d00d1a4_4_k_cu_89f40f57_84724cuda3std3__441_GLOBAL__N__8d00d1a4_4_k_cu_89f40f57_84726ignoreE,(_ZN39_INTERNAL_8d00d1a4_4_k_cu_89f40f57_84724cute7productE - _ZN39_INTERNAL_8d00d1a4_4_k_cu_89f40f57_84724cuda3std3__441_GLOBAL__N__8d00d1a4_4_k_cu_89f40f57_84726ignoreE)
_ZN39_INTERNAL_8d00d1a4_4_k_cu_89f40f57_84724cuda3std3__441_GLOBAL__N__8d00d1a4_4_k_cu_89f40f57_84726ignoreE:
	.zero		1
	.type		_ZN39_INTERNAL_8d00d1a4_4_k_cu_89f40f57_84724cute7productE,@object
	.size		_ZN39_INTERNAL_8d00d1a4_4_k_cu_89f40f57_84724cute7productE,(_ZN39_INTERNAL_8d00d1a4_4_k_cu_89f40f57_84724cuda3std3__45__cpo3endE - _ZN39_INTERNAL_8d00d1a4_4_k_cu_89f40f57_84724cute7productE)
_ZN39_INTERNAL_8d00d1a4_4_k_cu_89f40f57_84724cute7productE:
	.zero		1
	.type		_ZN39_INTERNAL_8d00d1a4_4_k_cu_89f40f57_84724cuda3std3__45__cpo3endE,@object
	.size		_ZN39_INTERNAL_8d00d1a4_4_k_cu_89f40f57_84724cuda3std3__45__cpo3endE,(_ZN39_INTERNAL_8d00d1a4_4_k_cu_89f40f57_84724cuda3std3__419piecewise_constructE - _ZN39_INTERNAL_8d00d1a4_4_k_cu_89f40f57_84724cuda3std3__45__cpo3endE)
_ZN39_INTERNAL_8d00d1a4_4_k_cu_89f40f57_84724cuda3std3__45__cpo3endE:
	.zero		1
	.type		_ZN39_INTERNAL_8d00d1a4_4_k_cu_89f40f57_84724cuda3std3__419piecewise_constructE,@object
	.size		_ZN39_INTERNAL_8d00d1a4_4_k_cu_89f40f57_84724cuda3std3__419piecewise_constructE,(_ZN39_INTERNAL_8d00d1a4_4_k_cu_89f40f57_84724cuda3std3__45__cpo4cendE - _ZN39_INTERNAL_8d00d1a4_4_k_cu_89f40f57_84724cuda3std3__419piecewise_constructE)
_ZN39_INTERNAL_8d00d1a4_4_k_cu_89f40f57_84724cuda3std3__419piecewise_constructE:
	.zero		1
	.type		_ZN39_INTERNAL_8d00d1a4_4_k_cu_89f40f57_84724cuda3std3__45__cpo4cendE,@object
	.size		_ZN39_INTERNAL_8d00d1a4_4_k_cu_89f40f57_84724cuda3std3__45__cpo4cendE,(_ZN39_INTERNAL_8d00d1a4_4_k_cu_89f40f57_84724cuda3std6ranges3__45__cpo4swapE - _ZN39_INTERNAL_8d00d1a4_4_k_cu_89f40f57_84724cuda3std3__45__cpo4cendE)
_ZN39_INTERNAL_8d00d1a4_4_k_cu_89f40f57_84724cuda3std3__45__cpo4cendE:
	.zero		1
	.type		_ZN39_INTERNAL_8d00d1a4_4_k_cu_89f40f57_84724cuda3std6ranges3__45__cpo4swapE,@object
	.size		_ZN39_INTERNAL_8d00d1a4_4_k_cu_89f40f57_84724cuda3std6ranges3__45__cpo4swapE,(.L_10 - _ZN39_INTERNAL_8d00d1a4_4_k_cu_89f40f57_84724cuda3std6ranges3__45__cpo4swapE)
_ZN39_INTERNAL_8d00d1a4_4_k_cu_89f40f57_84724cuda3std6ranges3__45__cpo4swapE:
	.zero		1
.L_10:


//--------------------- .nv.constant0._ZN7cutlass13device_kernelINS_4gemm6kernel13GemmUniversalIN4cute5tupleIJiiiiEEENS1_10collective13CollectiveMmaINS1_35MainloopSm100TmaUmmaWarpSpecializedILi3ELi2ELi4ENS5_IJNS4_1CILi2EEENSA_ILi1EEESC_EEEEENS5_IJNSA_ILi128EEENSA_ILi64EEESF_EEENS_10bfloat16_tENS5_IJlSC_lEEESI_SJ_NS4_8TiledMMAINS4_8MMA_AtomIJNS4_26SM100_MMA_F16BF16_2x1SM_SSISI_SI_fLi128ELi64ELNS4_4UMMA5MajorE0ELSO_0ELNSN_7ScaleInE0ELSP_0EEEEEENS4_6LayoutINS5_IJSC_SC_SC_EEENS5_IJNSA_ILi0EEESU_SU_EEEEENS5_IJNS4_10UnderscoreESX_SX_EEEEENS4_18SM100_TMA_2SM_LOADENS4_14ComposedLayoutINS4_7SwizzleILi3ELi4ELi3EEENS4_18smem_ptr_flag_bitsILi16EEENSS_INS5_IJNSA_ILi8EEESG_EEENS5_IJSG_SC_EEEEEEEvNS4_8identityES10_S1A_vS1B_EENS_8epilogue10collective18CollectiveEpilogueINS1D_23Sm100TmaWarpSpecializedILi3ELi2ELi16ELb1ELb0EEEJNS5_IJSG_SG_SF_EEENS5_IJNSS_ISG_SC_EENSS_INS5_IJNSA_ILi16EEESB_EEENS5_IJSC_NSA_ILi32EEEEEEEEEEESI_SJ_SI_SJ_NS1D_6fusion15FusionCallbacksIS1H_NS1Q_17LinearCombinationISI_fSI_fLNS_15FloatRoundStyleE2EEES1I_S1P_JEEENS4_5SM1004TMEM4LOAD26SM100_TMEM_LOAD_32dp32b16xENS4_13SM90_TMA_LOADENS11_INS12_ILi1ELi4ELi3EEES15_NSS_INS5_IJS16_S1K_EEENS5_IJS1K_SC_EEEEEEENS4_39AutoVectorizingCopyWithAssumedAlignmentILi128EEENS4_14SM90_TMA_STOREES25_S27_S27_EEEvvEEEEvNT_6ParamsE --------------------------
	.section	.nv.constant0._ZN7cutlass13device_kernelINS_4gemm6kernel13GemmUniversalIN4cute5tupleIJiiiiEEENS1_10collective13CollectiveMmaINS1_35MainloopSm100TmaUmmaWarpSpecializedILi3ELi2ELi4ENS5_IJNS4_1CILi2EEENSA_ILi1EEESC_EEEEENS5_IJNSA_ILi128EEENSA_ILi64EEESF_EEENS_10bfloat16_tENS5_IJlSC_lEEESI_SJ_NS4_8TiledMMAINS4_8MMA_AtomIJNS4_26SM100_MMA_F16BF16_2x1SM_SSISI_SI_fLi128ELi64ELNS4_4UMMA5MajorE0ELSO_0ELNSN_7ScaleInE0ELSP_0EEEEEENS4_6LayoutINS5_IJSC_SC_SC_EEENS5_IJNSA_ILi0EEESU_SU_EEEEENS5_IJNS4_10UnderscoreESX_SX_EEEEENS4_18SM100_TMA_2SM_LOADENS4_14ComposedLayoutINS4_7SwizzleILi3ELi4ELi3EEENS4_18smem_ptr_flag_bitsILi16EEENSS_INS5_IJNSA_ILi8EEESG_EEENS5_IJSG_SC_EEEEEEEvNS4_8identityES10_S1A_vS1B_EENS_8epilogue10collective18CollectiveEpilogueINS1D_23Sm100TmaWarpSpecializedILi3ELi2ELi16ELb1ELb0EEEJNS5_IJSG_SG_SF_EEENS5_IJNSS_ISG_SC_EENSS_INS5_IJNSA_ILi16EEESB_EEENS5_IJSC_NSA_ILi32EEEEEEEEEEESI_SJ_SI_SJ_NS1D_6fusion15FusionCallbacksIS1H_NS1Q_17LinearCombinationISI_fSI_fLNS_15FloatRoundStyleE2EEES1I_S1P_JEEENS4_5SM1004TMEM4LOAD26SM100_TMEM_LOAD_32dp32b16xENS4_13SM90_TMA_LOADENS11_INS12_ILi1ELi4ELi3EEES15_NSS_INS5_IJS16_S1K_EEENS5_IJS1K_SC_EEEEEEENS4_39AutoVectorizingCopyWithAssumedAlignmentILi128EEENS4_14SM90_TMA_STOREES25_S27_S27_EEEvvEEEEvNT_6ParamsE,"a",@progbits
	.sectionflags	@""
	.align	4
.nv.constant0._ZN7cutlass13device_kernelINS_4gemm6kernel13GemmUniversalIN4cute5tupleIJiiiiEEENS1_10collective13CollectiveMmaINS1_35MainloopSm100TmaUmmaWarpSpecializedILi3ELi2ELi4ENS5_IJNS4_1CILi2EEENSA_ILi1EEESC_EEEEENS5_IJNSA_ILi128EEENSA_ILi64EEESF_EEENS_10bfloat16_tENS5_IJlSC_lEEESI_SJ_NS4_8TiledMMAINS4_8MMA_AtomIJNS4_26SM100_MMA_F16BF16_2x1SM_SSISI_SI_fLi128ELi64ELNS4_4UMMA5MajorE0ELSO_0ELNSN_7ScaleInE0ELSP_0EEEEEENS4_6LayoutINS5_IJSC_SC_SC_EEENS5_IJNSA_ILi0EEESU_SU_EEEEENS5_IJNS4_10UnderscoreESX_SX_EEEEENS4_18SM100_TMA_2SM_LOADENS4_14ComposedLayoutINS4_7SwizzleILi3ELi4ELi3EEENS4_18smem_ptr_flag_bitsILi16EEENSS_INS5_IJNSA_ILi8EEESG_EEENS5_IJSG_SC_EEEEEEEvNS4_8identityES10_S1A_vS1B_EENS_8epilogue10collective18CollectiveEpilogueINS1D_23Sm100TmaWarpSpecializedILi3ELi2ELi16ELb1ELb0EEEJNS5_IJSG_SG_SF_EEENS5_IJNSS_ISG_SC_EENSS_INS5_IJNSA_ILi16EEESB_EEENS5_IJSC_NSA_ILi32EEEEEEEEEEESI_SJ_SI_SJ_NS1D_6fusion15FusionCallbacksIS1H_NS1Q_17LinearCombinationISI_fSI_fLNS_15FloatRoundStyleE2EEES1I_S1P_JEEENS4_5SM1004TMEM4LOAD26SM100_TMEM_LOAD_32dp32b16xENS4_13SM90_TMA_LOADENS11_INS12_ILi1ELi4ELi3EEES15_NSS_INS5_IJS16_S1K_EEENS5_IJS1K_SC_EEEEEEENS4_39AutoVectorizingCopyWithAssumedAlignmentILi128EEENS4_14SM90_TMA_STOREES25_S27_S27_EEEvvEEEEvNT_6ParamsE:
	.zero		2944


//--------------------- SYMBOLS --------------------------

	.type		.nv.reservedSmem.offset0,@object
	.size		.nv.reservedSmem.offset0,0x4
	.type		.nv.reservedSmem.cap,@object
	.size		.nv.reservedSmem.cap,0x4
	.type		__assertfail,@function
